	.target	sm_90a

	.elftype	@"ET_EXEC"


//--------------------- .note.nv.tkinfo           --------------------------
	.section	.note.nv.tkinfo,"",@"SHT_NOTE"
	.sectionflags	@"SHF_NOTE_NV_TKINFO"
	.tkinfo
        /*0018*/ 	.word	0x00000002
        /*0030*/ 	.string	""
        /*0030*/ 	.string	"ptxas"
        /*0030*/ 	.string	"Cuda compilation tools, release 13.0, V13.0.88"
        /*0030*/ 	.string	"Build cuda_13.0.r13.0/compiler.36424714_0"
        /*0030*/ 	.string	"-arch sm_90a -m 64 "



//--------------------- .note.nv.cuinfo           --------------------------
	.section	.note.nv.cuinfo,"",@"SHT_NOTE"
	.sectionflags	@"SHF_NOTE_NV_CUINFO"
        /*0018*/ 	.short	0x0002
        /*001a*/ 	.short	0x005a
        /*001c*/ 	.short	0x0082
	.zero		2


//--------------------- .nv.info                  --------------------------
	.section	.nv.info,"",@"SHT_CUDA_INFO"
	.align	4


	//----- nvinfo : EIATTR_REGCOUNT
	.align		4
        /*0000*/ 	.byte	0x04, 0x2f
        /*0002*/ 	.short	(.L_15 - .L_14)
	.align		4
.L_14:
        /*0004*/ 	.word	index@(_ZN7cutlass13device_kernelINS_4gemm6kernel13GemmUniversalIN4cute5tupleIJiiiiEEENS1_10collective13CollectiveMmaINS1_34MainloopSm90TmaGmmaWarpSpecializedILi5ENS5_IJNS4_1CILi2EEESB_NSA_ILi1EEEEEENS1_35KernelTmaWarpSpecializedCooperativeEEENS5_IJNSA_ILi256EEENSA_ILi128EEENSA_ILi32EEEEEENS_6half_tENS5_IJlSC_lEEESK_SL_NS4_8TiledMMAINS4_8MMA_AtomIJNS4_4SM904GMMA26MMA_64x128x16_F32F16F16_SSILNSP_5MajorE0ELSR_0ELNSP_7ScaleInE1ELSS_1EEEEEENS4_6LayoutINS5_IJSB_SC_SC_EEENS5_IJSC_NSA_ILi0EEESX_EEEEENS5_IJNS4_10UnderscoreES10_S10_EEEEENS4_23SM90_TMA_LOAD_MULTICASTENS4_14ComposedLayoutINS4_7SwizzleILi2ELi4ELi3EEENS4_18smem_ptr_flag_bitsILi16EEENSV_INS5_IJNSA_ILi8EEESI_EEENS5_IJSI_SC_EEEEEEEvNS4_8identityES13_S1D_vS1E_EENS_8epilogue10collective6detail29Sm90TmaWarpSpecializedAdapterINS1H_15DefaultEpilogueISK_SL_SL_NS1G_6thread17LinearCombinationISK_Li1EffLNS1L_9ScaleType4KindE0ELNS_15FloatRoundStyleE2ESK_EENS1_15EpilogueDefaultEEEEEvvEEEEvNT_6ParamsE)
        /*0008*/ 	.word	0x000000a8


	//----- nvinfo : EIATTR_FRAME_SIZE
	.align		4
.L_15:
        /*000c*/ 	.byte	0x04, 0x11
        /*000e*/ 	.short	(.L_17 - .L_16)
	.align		4
.L_16:
        /*0010*/ 	.word	index@(_ZN7cutlass13device_kernelINS_4gemm6kernel13GemmUniversalIN4cute5tupleIJiiiiEEENS1_10collective13CollectiveMmaINS1_34MainloopSm90TmaGmmaWarpSpecializedILi5ENS5_IJNS4_1CILi2EEESB_NSA_ILi1EEEEEENS1_35KernelTmaWarpSpecializedCooperativeEEENS5_IJNSA_ILi256EEENSA_ILi128EEENSA_ILi32EEEEEENS_6half_tENS5_IJlSC_lEEESK_SL_NS4_8TiledMMAINS4_8MMA_AtomIJNS4_4SM904GMMA26MMA_64x128x16_F32F16F16_SSILNSP_5MajorE0ELSR_0ELNSP_7ScaleInE1ELSS_1EEEEEENS4_6LayoutINS5_IJSB_SC_SC_EEENS5_IJSC_NSA_ILi0EEESX_EEEEENS5_IJNS4_10UnderscoreES10_S10_EEEEENS4_23SM90_TMA_LOAD_MULTICASTENS4_14ComposedLayoutINS4_7SwizzleILi2ELi4ELi3EEENS4_18smem_ptr_flag_bitsILi16EEENSV_INS5_IJNSA_ILi8EEESI_EEENS5_IJSI_SC_EEEEEEEvNS4_8identityES13_S1D_vS1E_EENS_8epilogue10collective6detail29Sm90TmaWarpSpecializedAdapterINS1H_15DefaultEpilogueISK_SL_SL_NS1G_6thread17LinearCombinationISK_Li1EffLNS1L_9ScaleType4KindE0ELNS_15FloatRoundStyleE2ESK_EENS1_15EpilogueDefaultEEEEEvvEEEEvNT_6ParamsE)
        /*0014*/ 	.word	0x00000000


	//----- nvinfo : EIATTR_MIN_STACK_SIZE
	.align		4
.L_17:
        /*0018*/ 	.byte	0x04, 0x12
        /*001a*/ 	.short	(.L_19 - .L_18)
	.align		4
.L_18:
        /*001c*/ 	.word	index@(_ZN7cutlass13device_kernelINS_4gemm6kernel13GemmUniversalIN4cute5tupleIJiiiiEEENS1_10collective13CollectiveMmaINS1_34MainloopSm90TmaGmmaWarpSpecializedILi5ENS5_IJNS4_1CILi2EEESB_NSA_ILi1EEEEEENS1_35KernelTmaWarpSpecializedCooperativeEEENS5_IJNSA_ILi256EEENSA_ILi128EEENSA_ILi32EEEEEENS_6half_tENS5_IJlSC_lEEESK_SL_NS4_8TiledMMAINS4_8MMA_AtomIJNS4_4SM904GMMA26MMA_64x128x16_F32F16F16_SSILNSP_5MajorE0ELSR_0ELNSP_7ScaleInE1ELSS_1EEEEEENS4_6LayoutINS5_IJSB_SC_SC_EEENS5_IJSC_NSA_ILi0EEESX_EEEEENS5_IJNS4_10UnderscoreES10_S10_EEEEENS4_23SM90_TMA_LOAD_MULTICASTENS4_14ComposedLayoutINS4_7SwizzleILi2ELi4ELi3EEENS4_18smem_ptr_flag_bitsILi16EEENSV_INS5_IJNSA_ILi8EEESI_EEENS5_IJSI_SC_EEEEEEEvNS4_8identityES13_S1D_vS1E_EENS_8epilogue10collective6detail29Sm90TmaWarpSpecializedAdapterINS1H_15DefaultEpilogueISK_SL_SL_NS1G_6thread17LinearCombinationISK_Li1EffLNS1L_9ScaleType4KindE0ELNS_15FloatRoundStyleE2ESK_EENS1_15EpilogueDefaultEEEEEvvEEEEvNT_6ParamsE)
        /*0020*/ 	.word	0x00000000
.L_19:


//--------------------- .nv.compat                --------------------------
	.section	.nv.compat,"",@"SHT_CUDA_COMPAT_INFO"
	.align	4
        /*0000*/ 	.byte	0x02, 0x09, 0x01, 0x00, 0x02, 0x02, 0x04, 0x00, 0x02, 0x05, 0x05, 0x00, 0x03, 0x07, 0x01, 0x01
        /*0010*/ 	.byte	0x02, 0x03, 0x01, 0x00, 0x02, 0x06, 0x01, 0x00, 0x04, 0x0b, 0x08, 0x00, 0x00, 0x00, 0x00, 0x00
        /*0020*/ 	.byte	0x00, 0x00, 0x00, 0x00


//--------------------- .nv.info._ZN7cutlass13device_kernelINS_4gemm6kernel13GemmUniversalIN4cute5tupleIJiiiiEEENS1_10collective13CollectiveMmaINS1_34MainloopSm90TmaGmmaWarpSpecializedILi5ENS5_IJNS4_1CILi2EEESB_NSA_ILi1EEEEEENS1_35KernelTmaWarpSpecializedCooperativeEEENS5_IJNSA_ILi256EEENSA_ILi128EEENSA_ILi32EEEEEENS_6half_tENS5_IJlSC_lEEESK_SL_NS4_8TiledMMAINS4_8MMA_AtomIJNS4_4SM904GMMA26MMA_64x128x16_F32F16F16_SSILNSP_5MajorE0ELSR_0ELNSP_7ScaleInE1ELSS_1EEEEEENS4_6LayoutINS5_IJSB_SC_SC_EEENS5_IJSC_NSA_ILi0EEESX_EEEEENS5_IJNS4_10UnderscoreES10_S10_EEEEENS4_23SM90_TMA_LOAD_MULTICASTENS4_14ComposedLayoutINS4_7SwizzleILi2ELi4ELi3EEENS4_18smem_ptr_flag_bitsILi16EEENSV_INS5_IJNSA_ILi8EEESI_EEENS5_IJSI_SC_EEEEEEEvNS4_8identityES13_S1D_vS1E_EENS_8epilogue10collective6detail29Sm90TmaWarpSpecializedAdapterINS1H_15DefaultEpilogueISK_SL_SL_NS1G_6thread17LinearCombinationISK_Li1EffLNS1L_9ScaleType4KindE0ELNS_15FloatRoundStyleE2ESK_EENS1_15EpilogueDefaultEEEEEvvEEEEvNT_6ParamsE --------------------------
	.section	.nv.info._ZN7cutlass13device_kernelINS_4gemm6kernel13GemmUniversalIN4cute5tupleIJiiiiEEENS1_10collective13CollectiveMmaINS1_34MainloopSm90TmaGmmaWarpSpecializedILi5ENS5_IJNS4_1CILi2EEESB_NSA_ILi1EEEEEENS1_35KernelTmaWarpSpecializedCooperativeEEENS5_IJNSA_ILi256EEENSA_ILi128EEENSA_ILi32EEEEEENS_6half_tENS5_IJlSC_lEEESK_SL_NS4_8TiledMMAINS4_8MMA_AtomIJNS4_4SM904GMMA26MMA_64x128x16_F32F16F16_SSILNSP_5MajorE0ELSR_0ELNSP_7ScaleInE1ELSS_1EEEEEENS4_6LayoutINS5_IJSB_SC_SC_EEENS5_IJSC_NSA_ILi0EEESX_EEEEENS5_IJNS4_10UnderscoreES10_S10_EEEEENS4_23SM90_TMA_LOAD_MULTICASTENS4_14ComposedLayoutINS4_7SwizzleILi2ELi4ELi3EEENS4_18smem_ptr_flag_bitsILi16EEENSV_INS5_IJNSA_ILi8EEESI_EEENS5_IJSI_SC_EEEEEEEvNS4_8identityES13_S1D_vS1E_EENS_8epilogue10collective6detail29Sm90TmaWarpSpecializedAdapterINS1H_15DefaultEpilogueISK_SL_SL_NS1G_6thread17LinearCombinationISK_Li1EffLNS1L_9ScaleType4KindE0ELNS_15FloatRoundStyleE2ESK_EENS1_15EpilogueDefaultEEEEEvvEEEEvNT_6ParamsE,"",@"SHT_CUDA_INFO"
	.sectionflags	@""
	.align	4


	//----- nvinfo : EIATTR_CUDA_API_VERSION
	.align		4
        /*0000*/ 	.byte	0x04, 0x37
        /*0002*/ 	.short	(.L_21 - .L_20)
.L_20:
        /*0004*/ 	.word	0x00000082


	//----- nvinfo : EIATTR_KPARAM_INFO
	.align		4
.L_21:
        /*0008*/ 	.byte	0x04, 0x17
        /*000a*/ 	.short	(.L_23 - .L_22)
.L_22:
        /*000c*/ 	.word	0x00000000
        /*0010*/ 	.short	0x0000
        /*0012*/ 	.short	0x0070
        /*0014*/ 	.byte	0x00, 0xf0, 0x01, 0x10


	//----- nvinfo : EIATTR_SPARSE_MMA_MASK
	.align		4
.L_23:
        /*0018*/ 	.byte	0x03, 0x50
        /*001a*/ 	.short	0x0000


	//----- nvinfo : EIATTR_MAXREG_COUNT
	.align		4
        /*001c*/ 	.byte	0x03, 0x1b
        /*001e*/ 	.short	0x00a8


	//----- nvinfo : EIATTR_NUM_BARRIERS
	.align		4
        /*0020*/ 	.byte	0x02, 0x4c
        /*0022*/ 	.byte	0x01
	.zero		1


	//----- nvinfo : EIATTR_EXTERNS
	.align		4
        /*0024*/ 	.byte	0x04, 0x0f
        /*0026*/ 	.short	(.L_25 - .L_24)


	//   ....[0]....
	.align		4
.L_24:
        /*0028*/ 	.word	index@(__assertfail)


	//----- nvinfo : EIATTR_MERCURY_ISA_VERSION
	.align		4
.L_25:
        /*002c*/ 	.byte	0x03, 0x5f
        /*002e*/ 	.short	0x0101


	//----- nvinfo : EIATTR_INT_WARP_WIDE_INSTR_OFFSETS
	.align		4
        /*0030*/ 	.byte	0x04, 0x31
        /*0032*/ 	.short	(.L_27 - .L_26)


	//   ....[0]....
.L_26:
        /*0034*/ 	.word	0x000004a0


	//   ....[1]....
        /*0038*/ 	.word	0x000004d0


	//   ....[2]....
        /*003c*/ 	.word	0x00000690


	//----- nvinfo : EIATTR_COOP_GROUP_MASK_REGIDS
	.align		4
.L_27:
        /*0040*/ 	.byte	0x04, 0x29
        /*0042*/ 	.short	(.L_29 - .L_28)


	//   ....[0]....
.L_28:
        /*0044*/ 	.word	0xffffffff


	//   ....[1]....
        /*0048*/ 	.word	0xffffffff


	//   ....[2]....
        /*004c*/ 	.word	0xffffffff


	//   ....[3]....
        /*0050*/ 	.word	0xffffffff


	//   ....[4]....
        /*0054*/ 	.word	0xffffffff


	//   ....[5]....
        /*0058*/ 	.word	0xffffffff


	//----- nvinfo : EIATTR_COOP_GROUP_INSTR_OFFSETS
	.align		4
.L_29:
        /*005c*/ 	.byte	0x04, 0x28
        /*005e*/ 	.short	(.L_31 - .L_30)


	//   ....[0]....
.L_30:
        /*0060*/ 	.word	0x00000060


	//   ....[1]....
        /*0064*/ 	.word	0x00000070


	//   ....[2]....
        /*0068*/ 	.word	0x00000130


	//   ....[3]....
        /*006c*/ 	.word	0x000002f0


	//   ....[4]....
        /*0070*/ 	.word	0x00000810


	//   ....[5]....
        /*0074*/ 	.word	0x00001260


	//----- nvinfo : EIATTR_REG_RECONFIG
	.align		4
.L_31:
        /*0078*/ 	.byte	0x01, 0x54
	.zero		2


	//----- nvinfo : EIATTR_SYSCALL_OFFSETS
	.align		4
        /*007c*/ 	.byte	0x04, 0x46
        /*007e*/ 	.short	(.L_33 - .L_32)


	//   ....[0]....
.L_32:
        /*0080*/ 	.word	0x00001420


	//----- nvinfo : EIATTR_MBARRIER_INSTR_OFFSETS
	.align		4
.L_33:
        /*0084*/ 	.byte	0x04, 0x39
        /*0086*/ 	.short	(.L_35 - .L_34)


	//   ....[0]....
.L_34:
        /*0088*/ 	.word	0x00000230
        /*008c*/ 	.word	0x000000ff
        /*0090*/ 	.word	0x00000000
        /*0094*/ 	.short	0x0100
        /*0096*/ 	.byte	0x08
	.zero		1


	//   ....[1]....
        /*0098*/ 	.word	0x00000240
        /*009c*/ 	.word	0x000000ff
        /*00a0*/ 	.word	0x00000028
        /*00a4*/ 	.short	0x0100
        /*00a6*/ 	.byte	0x08
	.zero		1


	//   ....[2]....
        /*00a8*/ 	.word	0x00000250
        /*00ac*/ 	.word	0x000000ff
        /*00b0*/ 	.word	0x00000008
        /*00b4*/ 	.short	0x0100
        /*00b6*/ 	.byte	0x08
	.zero		1


	//   ....[3]....
        /*00b8*/ 	.word	0x00000260
        /*00bc*/ 	.word	0x000000ff
        /*00c0*/ 	.word	0x00000030
        /*00c4*/ 	.short	0x0100
        /*00c6*/ 	.byte	0x08
	.zero		1


	//   ....[4]....
        /*00c8*/ 	.word	0x00000270
        /*00cc*/ 	.word	0x000000ff
        /*00d0*/ 	.word	0x00000010
        /*00d4*/ 	.short	0x0100
        /*00d6*/ 	.byte	0x08
	.zero		1


	//   ....[5]....
        /*00d8*/ 	.word	0x00000280
        /*00dc*/ 	.word	0x000000ff
        /*00e0*/ 	.word	0x00000038
        /*00e4*/ 	.short	0x0100
        /*00e6*/ 	.byte	0x08
	.zero		1


	//   ....[6]....
        /*00e8*/ 	.word	0x00000290
        /*00ec*/ 	.word	0x000000ff
        /*00f0*/ 	.word	0x00000018
        /*00f4*/ 	.short	0x0100
        /*00f6*/ 	.byte	0x08
	.zero		1


	//   ....[7]....
        /*00f8*/ 	.word	0x000002a0
        /*00fc*/ 	.word	0x000000ff
        /*0100*/ 	.word	0x00000040
        /*0104*/ 	.short	0x0100
        /*0106*/ 	.byte	0x08
	.zero		1


	//   ....[8]....
        /*0108*/ 	.word	0x000002b0
        /*010c*/ 	.word	0x000000ff
        /*0110*/ 	.word	0x00000020
        /*0114*/ 	.short	0x0100
        /*0116*/ 	.byte	0x08
	.zero		1


	//   ....[9]....
        /*0118*/ 	.word	0x000002c0
        /*011c*/ 	.word	0x000000ff
        /*0120*/ 	.word	0x00000048
        /*0124*/ 	.short	0x0100
        /*0126*/ 	.byte	0x08
	.zero		1


	//   ....[10]....
        /*0128*/ 	.word	0x00000710
        /*012c*/ 	.word	0x000000ff
        /*0130*/ 	.word	0x00000060
        /*0134*/ 	.short	0x0100
        /*0136*/ 	.byte	0x06
	.zero		1


	//   ....[11]....
        /*0138*/ 	.word	0x000007a0
        /*013c*/ 	.word	0x000000ff
        /*0140*/ 	.word	0x00000068
        /*0144*/ 	.short	0x0100
        /*0146*/ 	.byte	0x06
	.zero		1


	//   ....[12]....
        /*0148*/ 	.word	0x000014e0
        /*014c*/ 	.word	0x00000003
        /*0150*/ 	.word	0x00000000
        /*0154*/ 	.short	0x010a
        /*0156*/ 	.byte	0x3f
	.zero		1


	//   ....[13]....
        /*0158*/ 	.word	0x00001520
        /*015c*/ 	.word	0x00000003
        /*0160*/ 	.word	0x00000000
        /*0164*/ 	.short	0x010a
        /*0166*/ 	.byte	0x3f
	.zero		1


	//   ....[14]....
        /*0168*/ 	.word	0x000018b0
        /*016c*/ 	.word	0x00000005
        /*0170*/ 	.word	0x00000000
        /*0174*/ 	.short	0x010a
        /*0176*/ 	.byte	0x3f
	.zero		1


	//   ....[15]....
        /*0178*/ 	.word	0x000018f0
        /*017c*/ 	.word	0x00000005
        /*0180*/ 	.word	0x00000000
        /*0184*/ 	.short	0x010a
        /*0186*/ 	.byte	0x3f
	.zero		1


	//   ....[16]....
        /*0188*/ 	.word	0x00001b10
        /*018c*/ 	.word	0x00000005
        /*0190*/ 	.word	0x00000000
        /*0194*/ 	.short	0x0101
        /*0196*/ 	.byte	0x3f
	.zero		1


	//   ....[17]....
        /*0198*/ 	.word	0x00001d30
        /*019c*/ 	.word	0x00000003
        /*01a0*/ 	.word	0x00000000
        /*01a4*/ 	.short	0x0101
        /*01a6*/ 	.byte	0x3f
	.zero		1


	//   ....[18]....
        /*01a8*/ 	.word	0x0000b620
        /*01ac*/ 	.word	0x0000000e
        /*01b0*/ 	.word	0x00000028
        /*01b4*/ 	.short	0x010a
        /*01b6*/ 	.byte	0x3f
	.zero		1


	//   ....[19]....
        /*01b8*/ 	.word	0x0000b9d0
        /*01bc*/ 	.word	0x00000006
        /*01c0*/ 	.word	0x00000068
        /*01c4*/ 	.short	0x0101
        /*01c6*/ 	.byte	0x3f
	.zero		1


	//   ....[20]....
        /*01c8*/ 	.word	0x0000c100
        /*01cc*/ 	.word	0x00000007
        /*01d0*/ 	.word	0x00000000
        /*01d4*/ 	.short	0x010a
        /*01d6*/ 	.byte	0x3f
	.zero		1


	//   ....[21]....
        /*01d8*/ 	.word	0x0000c180
        /*01dc*/ 	.word	0x00000009
        /*01e0*/ 	.word	0x00000000
        /*01e4*/ 	.short	0x010a
        /*01e6*/ 	.byte	0x3f
	.zero		1


	//   ....[22]....
        /*01e8*/ 	.word	0x0000c210
        /*01ec*/ 	.word	0x00000006
        /*01f0*/ 	.word	0x00000000
        /*01f4*/ 	.short	0x010a
        /*01f6*/ 	.byte	0x3f
	.zero		1


	//   ....[23]....
        /*01f8*/ 	.word	0x0000c2a0
        /*01fc*/ 	.word	0x00000009
        /*0200*/ 	.word	0x00000000
        /*0204*/ 	.short	0x010a
        /*0206*/ 	.byte	0x3f
	.zero		1


	//   ....[24]....
        /*0208*/ 	.word	0x0000c330
        /*020c*/ 	.word	0x00000003
        /*0210*/ 	.word	0x00000000
        /*0214*/ 	.short	0x010a
        /*0216*/ 	.byte	0x3f
	.zero		1


	//   ....[25]....
        /*0218*/ 	.word	0x0000c390
        /*021c*/ 	.word	0x00000003
        /*0220*/ 	.word	0x00000000
        /*0224*/ 	.short	0x010a
        /*0226*/ 	.byte	0x3f
	.zero		1


	//   ....[26]....
        /*0228*/ 	.word	0x0000c3e0
        /*022c*/ 	.word	0x00000005
        /*0230*/ 	.word	0x00000000
        /*0234*/ 	.short	0x010a
        /*0236*/ 	.byte	0x3f
	.zero		1


	//   ....[27]....
        /*0238*/ 	.word	0x0000c4b0
        /*023c*/ 	.word	0x0000000e
        /*0240*/ 	.word	0x00000028
        /*0244*/ 	.short	0x010a
        /*0246*/ 	.byte	0x3f
	.zero		1


	//   ....[28]....
        /*0248*/ 	.word	0x0000c580
        /*024c*/ 	.word	0x00000007
        /*0250*/ 	.word	0x00000000
        /*0254*/ 	.short	0x010a
        /*0256*/ 	.byte	0x3f
	.zero		1


	//   ....[29]....
        /*0258*/ 	.word	0x0000c5d0
        /*025c*/ 	.word	0x00000009
        /*0260*/ 	.word	0x00000000
        /*0264*/ 	.short	0x010a
        /*0266*/ 	.byte	0x3f
	.zero		1


	//   ....[30]....
        /*0268*/ 	.word	0x0000c620
        /*026c*/ 	.word	0x00000006
        /*0270*/ 	.word	0x00000000
        /*0274*/ 	.short	0x010a
        /*0276*/ 	.byte	0x3f
	.zero		1


	//   ....[31]....
        /*0278*/ 	.word	0x0000c670
        /*027c*/ 	.word	0x00000009
        /*0280*/ 	.word	0x00000000
        /*0284*/ 	.short	0x010a
        /*0286*/ 	.byte	0x3f
	.zero		1


	//----- nvinfo : EIATTR_NUM_MBARRIERS
	.align		4
.L_35:
        /*0288*/ 	.byte	0x03, 0x38
        /*028a*/ 	.short	0x000c


	//----- nvinfo : EIATTR_EXIT_INSTR_OFFSETS
	.align		4
        /*028c*/ 	.byte	0x04, 0x1c
        /*028e*/ 	.short	(.L_37 - .L_36)


	//   ....[0]....
.L_36:
        /*0290*/ 	.word	0x00000970


	//   ....[1]....
        /*0294*/ 	.word	0x00001190


	//   ....[2]....
        /*0298*/ 	.word	0x0000ac60


	//   ....[3]....
        /*029c*/ 	.word	0x0000b1c0


	//   ....[4]....
        /*02a0*/ 	.word	0x0000c380


	//----- nvinfo : EIATTR_MAX_THREADS
	.align		4
.L_37:
        /*02a4*/ 	.byte	0x04, 0x05
        /*02a6*/ 	.short	(.L_39 - .L_38)
.L_38:
        /*02a8*/ 	.word	0x00000180
        /*02ac*/ 	.word	0x00000001
        /*02b0*/ 	.word	0x00000001


	//----- nvinfo : EIATTR_CRS_STACK_SIZE
	.align		4
.L_39:
        /*02b4*/ 	.byte	0x04, 0x1e
        /*02b6*/ 	.short	(.L_41 - .L_40)
.L_40:
        /*02b8*/ 	.word	0x00000000


	//----- nvinfo : EIATTR_CBANK_PARAM_SIZE
	.align		4
.L_41:
        /*02bc*/ 	.byte	0x03, 0x19
        /*02be*/ 	.short	0x0470


	//----- nvinfo : EIATTR_PARAM_CBANK
	.align		4
        /*02c0*/ 	.byte	0x04, 0x0a
        /*02c2*/ 	.short	(.L_43 - .L_42)
	.align		4
.L_42:
        /*02c4*/ 	.word	index@(.nv.constant0._ZN7cutlass13device_kernelINS_4gemm6kernel13GemmUniversalIN4cute5tupleIJiiiiEEENS1_10collective13CollectiveMmaINS1_34MainloopSm90TmaGmmaWarpSpecializedILi5ENS5_IJNS4_1CILi2EEESB_NSA_ILi1EEEEEENS1_35KernelTmaWarpSpecializedCooperativeEEENS5_IJNSA_ILi256EEENSA_ILi128EEENSA_ILi32EEEEEENS_6half_tENS5_IJlSC_lEEESK_SL_NS4_8TiledMMAINS4_8MMA_AtomIJNS4_4SM904GMMA26MMA_64x128x16_F32F16F16_SSILNSP_5MajorE0ELSR_0ELNSP_7ScaleInE1ELSS_1EEEEEENS4_6LayoutINS5_IJSB_SC_SC_EEENS5_IJSC_NSA_ILi0EEESX_EEEEENS5_IJNS4_10UnderscoreES10_S10_EEEEENS4_23SM90_TMA_LOAD_MULTICASTENS4_14ComposedLayoutINS4_7SwizzleILi2ELi4ELi3EEENS4_18smem_ptr_flag_bitsILi16EEENSV_INS5_IJNSA_ILi8EEESI_EEENS5_IJSI_SC_EEEEEEEvNS4_8identityES13_S1D_vS1E_EENS_8epilogue10collective6detail29Sm90TmaWarpSpecializedAdapterINS1H_15DefaultEpilogueISK_SL_SL_NS1G_6thread17LinearCombinationISK_Li1EffLNS1L_9ScaleType4KindE0ELNS_15FloatRoundStyleE2ESK_EENS1_15EpilogueDefaultEEEEEvvEEEEvNT_6ParamsE)
        /*02c8*/ 	.short	0x0210
        /*02ca*/ 	.short	0x0470


	//----- nvinfo : EIATTR_SW_WAR
	.align		4
.L_43:
        /*02cc*/ 	.byte	0x04, 0x36
        /*02ce*/ 	.short	(.L_45 - .L_44)
.L_44:
        /*02d0*/ 	.word	0x00000008
.L_45:


//--------------------- .nv.callgraph             --------------------------
	.section	.nv.callgraph,"",@"SHT_CUDA_CALLGRAPH"
	.align	4
	.sectionentsize	8
	.align		4
        /*0000*/ 	.word	0x00000000
	.align		4
        /*0004*/ 	.word	0xffffffff
	.align		4
        /*0008*/ 	.word	index@(_ZN7cutlass13device_kernelINS_4gemm6kernel13GemmUniversalIN4cute5tupleIJiiiiEEENS1_10collective13CollectiveMmaINS1_34MainloopSm90TmaGmmaWarpSpecializedILi5ENS5_IJNS4_1CILi2EEESB_NSA_ILi1EEEEEENS1_35KernelTmaWarpSpecializedCooperativeEEENS5_IJNSA_ILi256EEENSA_ILi128EEENSA_ILi32EEEEEENS_6half_tENS5_IJlSC_lEEESK_SL_NS4_8TiledMMAINS4_8MMA_AtomIJNS4_4SM904GMMA26MMA_64x128x16_F32F16F16_SSILNSP_5MajorE0ELSR_0ELNSP_7ScaleInE1ELSS_1EEEEEENS4_6LayoutINS5_IJSB_SC_SC_EEENS5_IJSC_NSA_ILi0EEESX_EEEEENS5_IJNS4_10UnderscoreES10_S10_EEEEENS4_23SM90_TMA_LOAD_MULTICASTENS4_14ComposedLayoutINS4_7SwizzleILi2ELi4ELi3EEENS4_18smem_ptr_flag_bitsILi16EEENSV_INS5_IJNSA_ILi8EEESI_EEENS5_IJSI_SC_EEEEEEEvNS4_8identityES13_S1D_vS1E_EENS_8epilogue10collective6detail29Sm90TmaWarpSpecializedAdapterINS1H_15DefaultEpilogueISK_SL_SL_NS1G_6thread17LinearCombinationISK_Li1EffLNS1L_9ScaleType4KindE0ELNS_15FloatRoundStyleE2ESK_EENS1_15EpilogueDefaultEEEEEvvEEEEvNT_6ParamsE)
	.align		4
        /*000c*/ 	.word	index@(__assertfail)
	.align		4
        /*0010*/ 	.word	0x00000000
	.align		4
        /*0014*/ 	.word	0xfffffffe
	.align		4
        /*0018*/ 	.word	0x00000000
	.align		4
        /*001c*/ 	.word	0xfffffffd
	.align		4
        /*0020*/ 	.word	0x00000000
	.align		4
        /*0024*/ 	.word	0xfffffffc


//--------------------- .nv.constant4             --------------------------
	.section	.nv.constant4,"a",@progbits
	.align	8
	.align		8
.nv.constant4:
        /*0000*/ 	.dword	__assertfail
	.align		8
        /*0008*/ 	.dword	__unnamed_1
	.align		8
        /*0010*/ 	.dword	_ZN39_INTERNAL_7d4f7bdf_4_k_cu_2adfb7d6_39084cuda3std3__45__cpo5beginE
	.align		8
        /*0018*/ 	.dword	_ZN39_INTERNAL_7d4f7bdf_4_k_cu_2adfb7d6_39084cuda3std3__45__cpo3endE
	.align		8
        /*0020*/ 	.dword	_ZN39_INTERNAL_7d4f7bdf_4_k_cu_2adfb7d6_39084cuda3std3__45__cpo6cbeginE
	.align		8
        /*0028*/ 	.dword	_ZN39_INTERNAL_7d4f7bdf_4_k_cu_2adfb7d6_39084cuda3std3__45__cpo4cendE
	.align		8
        /*0030*/ 	.dword	_ZN39_INTERNAL_7d4f7bdf_4_k_cu_2adfb7d6_39084cuda3std3__441_GLOBAL__N__7d4f7bdf_4_k_cu_2adfb7d6_39086ignoreE
	.align		8
        /*0038*/ 	.dword	_ZN39_INTERNAL_7d4f7bdf_4_k_cu_2adfb7d6_39084cuda3std3__419piecewise_constructE
	.align		8
        /*0040*/ 	.dword	_ZN39_INTERNAL_7d4f7bdf_4_k_cu_2adfb7d6_39084cuda3std3__48in_placeE
	.align		8
        /*0048*/ 	.dword	_ZN39_INTERNAL_7d4f7bdf_4_k_cu_2adfb7d6_39084cuda3std6ranges3__45__cpo4swapE
	.align		8
        /*0050*/ 	.dword	_ZN39_INTERNAL_7d4f7bdf_4_k_cu_2adfb7d6_39084cuda3std6ranges3__45__cpo9iter_moveE
	.align		8
        /*0058*/ 	.dword	_ZN39_INTERNAL_7d4f7bdf_4_k_cu_2adfb7d6_39084cute7productE
	.align		8
        /*0060*/ 	.dword	_ZN39_INTERNAL_7d4f7bdf_4_k_cu_2adfb7d6_39084cute1_E
	.align		8
        /*0068*/ 	.dword	$str$22
	.align		8
        /*0070*/ 	.dword	$str$23


//--------------------- .text._ZN7cutlass13device_kernelINS_4gemm6kernel13GemmUniversalIN4cute5tupleIJiiiiEEENS1_10collective13CollectiveMmaINS1_34MainloopSm90TmaGmmaWarpSpecializedILi5ENS5_IJNS4_1CILi2EEESB_NSA_ILi1EEEEEENS1_35KernelTmaWarpSpecializedCooperativeEEENS5_IJNSA_ILi256EEENSA_ILi128EEENSA_ILi32EEEEEENS_6half_tENS5_IJlSC_lEEESK_SL_NS4_8TiledMMAINS4_8MMA_AtomIJNS4_4SM904GMMA26MMA_64x128x16_F32F16F16_SSILNSP_5MajorE0ELSR_0ELNSP_7ScaleInE1ELSS_1EEEEEENS4_6LayoutINS5_IJSB_SC_SC_EEENS5_IJSC_NSA_ILi0EEESX_EEEEENS5_IJNS4_10UnderscoreES10_S10_EEEEENS4_23SM90_TMA_LOAD_MULTICASTENS4_14ComposedLayoutINS4_7SwizzleILi2ELi4ELi3EEENS4_18smem_ptr_flag_bitsILi16EEENSV_INS5_IJNSA_ILi8EEESI_EEENS5_IJSI_SC_EEEEEEEvNS4_8identityES13_S1D_vS1E_EENS_8epilogue10collective6detail29Sm90TmaWarpSpecializedAdapterINS1H_15DefaultEpilogueISK_SL_SL_NS1G_6thread17LinearCombinationISK_Li1EffLNS1L_9ScaleType4KindE0ELNS_15FloatRoundStyleE2ESK_EENS1_15EpilogueDefaultEEEEEvvEEEEvNT_6ParamsE --------------------------
	.section	.text._ZN7cutlass13device_kernelINS_4gemm6kernel13GemmUniversalIN4cute5tupleIJiiiiEEENS1_10collective13CollectiveMmaINS1_34MainloopSm90TmaGmmaWarpSpecializedILi5ENS5_IJNS4_1CILi2EEESB_NSA_ILi1EEEEEENS1_35KernelTmaWarpSpecializedCooperativeEEENS5_IJNSA_ILi256EEENSA_ILi128EEENSA_ILi32EEEEEENS_6half_tENS5_IJlSC_lEEESK_SL_NS4_8TiledMMAINS4_8MMA_AtomIJNS4_4SM904GMMA26MMA_64x128x16_F32F16F16_SSILNSP_5MajorE0ELSR_0ELNSP_7ScaleInE1ELSS_1EEEEEENS4_6LayoutINS5_IJSB_SC_SC_EEENS5_IJSC_NSA_ILi0EEESX_EEEEENS5_IJNS4_10UnderscoreES10_S10_EEEEENS4_23SM90_TMA_LOAD_MULTICASTENS4_14ComposedLayoutINS4_7SwizzleILi2ELi4ELi3EEENS4_18smem_ptr_flag_bitsILi16EEENSV_INS5_IJNSA_ILi8EEESI_EEENS5_IJSI_SC_EEEEEEEvNS4_8identityES13_S1D_vS1E_EENS_8epilogue10collective6detail29Sm90TmaWarpSpecializedAdapterINS1H_15DefaultEpilogueISK_SL_SL_NS1G_6thread17LinearCombinationISK_Li1EffLNS1L_9ScaleType4KindE0ELNS_15FloatRoundStyleE2ESK_EENS1_15EpilogueDefaultEEEEEvvEEEEvNT_6ParamsE,"ax",@progbits
	.align	128
.text._ZN7cutlass13device_kernelINS_4gemm6kernel13GemmUniversalIN4cute5tupleIJiiiiEEENS1_10collective13CollectiveMmaINS1_34MainloopSm90TmaGmmaWarpSpecializedILi5ENS5_IJNS4_1CILi2EEESB_NSA_ILi1EEEEEENS1_35KernelTmaWarpSpecializedCooperativeEEENS5_IJNSA_ILi256EEENSA_ILi128EEENSA_ILi32EEEEEENS_6half_tENS5_IJlSC_lEEESK_SL_NS4_8TiledMMAINS4_8MMA_AtomIJNS4_4SM904GMMA26MMA_64x128x16_F32F16F16_SSILNSP_5MajorE0ELSR_0ELNSP_7ScaleInE1ELSS_1EEEEEENS4_6LayoutINS5_IJSB_SC_SC_EEENS5_IJSC_NSA_ILi0EEESX_EEEEENS5_IJNS4_10UnderscoreES10_S10_EEEEENS4_23SM90_TMA_LOAD_MULTICASTENS4_14ComposedLayoutINS4_7SwizzleILi2ELi4ELi3EEENS4_18smem_ptr_flag_bitsILi16EEENSV_INS5_IJNSA_ILi8EEESI_EEENS5_IJSI_SC_EEEEEEEvNS4_8identityES13_S1D_vS1E_EENS_8epilogue10collective6detail29Sm90TmaWarpSpecializedAdapterINS1H_15DefaultEpilogueISK_SL_SL_NS1G_6thread17LinearCombinationISK_Li1EffLNS1L_9ScaleType4KindE0ELNS_15FloatRoundStyleE2ESK_EENS1_15EpilogueDefaultEEEEEvvEEEEvNT_6ParamsE:
        .type           _ZN7cutlass13device_kernelINS_4gemm6kernel13GemmUniversalIN4cute5tupleIJiiiiEEENS1_10collective13CollectiveMmaINS1_34MainloopSm90TmaGmmaWarpSpecializedILi5ENS5_IJNS4_1CILi2EEESB_NSA_ILi1EEEEEENS1_35KernelTmaWarpSpecializedCooperativeEEENS5_IJNSA_ILi256EEENSA_ILi128EEENSA_ILi32EEEEEENS_6half_tENS5_IJlSC_lEEESK_SL_NS4_8TiledMMAINS4_8MMA_AtomIJNS4_4SM904GMMA26MMA_64x128x16_F32F16F16_SSILNSP_5MajorE0ELSR_0ELNSP_7ScaleInE1ELSS_1EEEEEENS4_6LayoutINS5_IJSB_SC_SC_EEENS5_IJSC_NSA_ILi0EEESX_EEEEENS5_IJNS4_10UnderscoreES10_S10_EEEEENS4_23SM90_TMA_LOAD_MULTICASTENS4_14ComposedLayoutINS4_7SwizzleILi2ELi4ELi3EEENS4_18smem_ptr_flag_bitsILi16EEENSV_INS5_IJNSA_ILi8EEESI_EEENS5_IJSI_SC_EEEEEEEvNS4_8identityES13_S1D_vS1E_EENS_8epilogue10collective6detail29Sm90TmaWarpSpecializedAdapterINS1H_15DefaultEpilogueISK_SL_SL_NS1G_6thread17LinearCombinationISK_Li1EffLNS1L_9ScaleType4KindE0ELNS_15FloatRoundStyleE2ESK_EENS1_15EpilogueDefaultEEEEEvvEEEEvNT_6ParamsE,@function
        .size           _ZN7cutlass13device_kernelINS_4gemm6kernel13GemmUniversalIN4cute5tupleIJiiiiEEENS1_10collective13CollectiveMmaINS1_34MainloopSm90TmaGmmaWarpSpecializedILi5ENS5_IJNS4_1CILi2EEESB_NSA_ILi1EEEEEENS1_35KernelTmaWarpSpecializedCooperativeEEENS5_IJNSA_ILi256EEENSA_ILi128EEENSA_ILi32EEEEEENS_6half_tENS5_IJlSC_lEEESK_SL_NS4_8TiledMMAINS4_8MMA_AtomIJNS4_4SM904GMMA26MMA_64x128x16_F32F16F16_SSILNSP_5MajorE0ELSR_0ELNSP_7ScaleInE1ELSS_1EEEEEENS4_6LayoutINS5_IJSB_SC_SC_EEENS5_IJSC_NSA_ILi0EEESX_EEEEENS5_IJNS4_10UnderscoreES10_S10_EEEEENS4_23SM90_TMA_LOAD_MULTICASTENS4_14ComposedLayoutINS4_7SwizzleILi2ELi4ELi3EEENS4_18smem_ptr_flag_bitsILi16EEENSV_INS5_IJNSA_ILi8EEESI_EEENS5_IJSI_SC_EEEEEEEvNS4_8identityES13_S1D_vS1E_EENS_8epilogue10collective6detail29Sm90TmaWarpSpecializedAdapterINS1H_15DefaultEpilogueISK_SL_SL_NS1G_6thread17LinearCombinationISK_Li1EffLNS1L_9ScaleType4KindE0ELNS_15FloatRoundStyleE2ESK_EENS1_15EpilogueDefaultEEEEEvvEEEEvNT_6ParamsE,(.L_x_327 - _ZN7cutlass13device_kernelINS_4gemm6kernel13GemmUniversalIN4cute5tupleIJiiiiEEENS1_10collective13CollectiveMmaINS1_34MainloopSm90TmaGmmaWarpSpecializedILi5ENS5_IJNS4_1CILi2EEESB_NSA_ILi1EEEEEENS1_35KernelTmaWarpSpecializedCooperativeEEENS5_IJNSA_ILi256EEENSA_ILi128EEENSA_ILi32EEEEEENS_6half_tENS5_IJlSC_lEEESK_SL_NS4_8TiledMMAINS4_8MMA_AtomIJNS4_4SM904GMMA26MMA_64x128x16_F32F16F16_SSILNSP_5MajorE0ELSR_0ELNSP_7ScaleInE1ELSS_1EEEEEENS4_6LayoutINS5_IJSB_SC_SC_EEENS5_IJSC_NSA_ILi0EEESX_EEEEENS5_IJNS4_10UnderscoreES10_S10_EEEEENS4_23SM90_TMA_LOAD_MULTICASTENS4_14ComposedLayoutINS4_7SwizzleILi2ELi4ELi3EEENS4_18smem_ptr_flag_bitsILi16EEENSV_INS5_IJNSA_ILi8EEESI_EEENS5_IJSI_SC_EEEEEEEvNS4_8identityES13_S1D_vS1E_EENS_8epilogue10collective6detail29Sm90TmaWarpSpecializedAdapterINS1H_15DefaultEpilogueISK_SL_SL_NS1G_6thread17LinearCombinationISK_Li1EffLNS1L_9ScaleType4KindE0ELNS_15FloatRoundStyleE2ESK_EENS1_15EpilogueDefaultEEEEEvvEEEEvNT_6ParamsE)
        .other          _ZN7cutlass13device_kernelINS_4gemm6kernel13GemmUniversalIN4cute5tupleIJiiiiEEENS1_10collective13CollectiveMmaINS1_34MainloopSm90TmaGmmaWarpSpecializedILi5ENS5_IJNS4_1CILi2EEESB_NSA_ILi1EEEEEENS1_35KernelTmaWarpSpecializedCooperativeEEENS5_IJNSA_ILi256EEENSA_ILi128EEENSA_ILi32EEEEEENS_6half_tENS5_IJlSC_lEEESK_SL_NS4_8TiledMMAINS4_8MMA_AtomIJNS4_4SM904GMMA26MMA_64x128x16_F32F16F16_SSILNSP_5MajorE0ELSR_0ELNSP_7ScaleInE1ELSS_1EEEEEENS4_6LayoutINS5_IJSB_SC_SC_EEENS5_IJSC_NSA_ILi0EEESX_EEEEENS5_IJNS4_10UnderscoreES10_S10_EEEEENS4_23SM90_TMA_LOAD_MULTICASTENS4_14ComposedLayoutINS4_7SwizzleILi2ELi4ELi3EEENS4_18smem_ptr_flag_bitsILi16EEENSV_INS5_IJNSA_ILi8EEESI_EEENS5_IJSI_SC_EEEEEEEvNS4_8identityES13_S1D_vS1E_EENS_8epilogue10collective6detail29Sm90TmaWarpSpecializedAdapterINS1H_15DefaultEpilogueISK_SL_SL_NS1G_6thread17LinearCombinationISK_Li1EffLNS1L_9ScaleType4KindE0ELNS_15FloatRoundStyleE2ESK_EENS1_15EpilogueDefaultEEEEEvvEEEEvNT_6ParamsE,@"STO_CUDA_ENTRY STV_DEFAULT"
_ZN7cutlass13device_kernelINS_4gemm6kernel13GemmUniversalIN4cute5tupleIJiiiiEEENS1_10collective13CollectiveMmaINS1_34MainloopSm90TmaGmmaWarpSpecializedILi5ENS5_IJNS4_1CILi2EEESB_NSA_ILi1EEEEEENS1_35KernelTmaWarpSpecializedCooperativeEEENS5_IJNSA_ILi256EEENSA_ILi128EEENSA_ILi32EEEEEENS_6half_tENS5_IJlSC_lEEESK_SL_NS4_8TiledMMAINS4_8MMA_AtomIJNS4_4SM904GMMA26MMA_64x128x16_F32F16F16_SSILNSP_5MajorE0ELSR_0ELNSP_7ScaleInE1ELSS_1EEEEEENS4_6LayoutINS5_IJSB_SC_SC_EEENS5_IJSC_NSA_ILi0EEESX_EEEEENS5_IJNS4_10UnderscoreES10_S10_EEEEENS4_23SM90_TMA_LOAD_MULTICASTENS4_14ComposedLayoutINS4_7SwizzleILi2ELi4ELi3EEENS4_18smem_ptr_flag_bitsILi16EEENSV_INS5_IJNSA_ILi8EEESI_EEENS5_IJSI_SC_EEEEEEEvNS4_8identityES13_S1D_vS1E_EENS_8epilogue10collective6detail29Sm90TmaWarpSpecializedAdapterINS1H_15DefaultEpilogueISK_SL_SL_NS1G_6thread17LinearCombinationISK_Li1EffLNS1L_9ScaleType4KindE0ELNS_15FloatRoundStyleE2ESK_EENS1_15EpilogueDefaultEEEEEvvEEEEvNT_6ParamsE:
[----:B------:R-:W0:Y:S01]  /*0000*/  LDC R1, c[0x0][0x28] ;  /* 0x00000a00ff017b82 */ /* 0x000e220000000800 */
[----:B------:R-:W1:Y:S01]  /*0010*/  S2R R18, SR_TID.X ;  /* 0x0000000000127919 */ /* 0x000e620000002100 */
[----:B------:R-:W-:Y:S01]  /*0020*/  ELECT P0, URZ, PT ;  /* 0x00000000003f782f */ /* 0x000fe20003800000 */
[----:B------:R-:W-:Y:S01]  /*0030*/  BSSY B0, `(.L_x_0) ;  /* 0x000000f000007945 */ /* 0x000fe20003800000 */
[--C-:B-1----:R-:W-:Y:S02]  /*0040*/  SHF.R.U32.HI R0, RZ, 0x5, R18.reuse ;  /* 0x00000005ff007819 */ /* 0x102fe40000011612 */
[----:B------:R-:W-:-:S03]  /*0050*/  SHF.R.U32.HI R3, RZ, 0x7, R18 ;  /* 0x00000007ff037819 */ /* 0x000fc60000011612 */
[----:B------:R-:W1:Y:S04]  /*0060*/  SHFL.IDX PT, R2, R0, RZ, 0x1f ;  /* 0x00001fff00027589 */ /* 0x000e6800000e0000 */
[----:B------:R2:W3:Y:S01]  /*0070*/  SHFL.IDX PT, R5, R3, RZ, 0x1f ;  /* 0x00001fff03057589 */ /* 0x0004e200000e0000 */
[----:B-1----:R-:W-:-:S13]  /*0080*/  ISETP.NE.OR P0, PT, R2, RZ, !P0 ;  /* 0x000000ff0200720c */ /* 0x002fda0004705670 */
[----:B0-23--:R-:W-:Y:S05]  /*0090*/  @P0 BRA `(.L_x_1) ;  /* 0x0000000000200947 */ /* 0x00dfea0003800000 */
[----:B------:R-:W-:Y:S02]  /*00a0*/  ULDC.64 UR4, c[0x0][0x198] ;  /* 0x0000660000047ab9 */ /* 0x000fe40000000a00 */
[----:B------:R-:W-:Y:S02]  /*00b0*/  UIADD3 UR6, UP0, UR4, 0xf0, URZ ;  /* 0x000000f004067890 */ /* 0x000fe4000ff1e03f */
[----:B------:R-:W-:Y:S02]  /*00c0*/  UIADD3 UR4, UP1, UR4, 0x1f0, URZ ;  /* 0x000001f004047890 */ /* 0x000fe4000ff3e03f */
[----:B------:R-:W-:Y:S02]  /*00d0*/  UIADD3.X UR7, URZ, UR5, URZ, UP0, !UPT ;  /* 0x000000053f077290 */ /* 0x000fe400087fe43f */
[----:B------:R-:W-:-:S07]  /*00e0*/  UIADD3.X UR5, URZ, UR5, URZ, UP1, !UPT ;  /* 0x000000053f057290 */ /* 0x000fce0008ffe43f */
[----:B------:R0:W-:Y:S02]  /*00f0*/  UTMACCTL.PF [UR6] ;  /* 0x00000000060079b9 */ /* 0x0001e40008040000 */
[----:B------:R0:W-:Y:S02]  /*0100*/  UTMACCTL.PF [UR4] ;  /* 0x00000000040079b9 */ /* 0x0001e40008040000 */
[----:B0-----:R-:W-:Y:S01]  /*0110*/  NOP ;  /* 0x0000000000007918 */ /* 0x001fe20000000000 */
.L_x_1:
[----:B------:R-:W-:Y:S05]  /*0120*/  BSYNC B0 ;  /* 0x0000000000007941 */ /* 0x000fea0003800000 */
.L_x_0:
[----:B------:R-:W0:Y:S02]  /*0130*/  SHFL.IDX PT, R3, R0, RZ, 0x1f ;  /* 0x00001fff00037589 */ /* 0x000e2400000e0000 */
[----:B0-----:R-:W-:-:S13]  /*0140*/  ISETP.NE.AND P0, PT, R3, RZ, PT ;  /* 0x000000ff0300720c */ /* 0x001fda0003f05270 */
[----:B------:R-:W-:Y:S05]  /*0150*/  @P0 BRA `(.L_x_2) ;  /* 0x0000000000600947 */ /* 0x000fea0003800000 */
[----:B------:R-:W0:Y:S01]  /*0160*/  S2UR UR8, SR_CgaCtaId ;  /* 0x00000000000879c3 */ /* 0x000e220000008800 */
[----:B------:R-:W-:Y:S01]  /*0170*/  UMOV UR4, 0x400 ;  /* 0x0000040000047882 */ /* 0x000fe20000000000 */
[----:B------:R-:W-:Y:S01]  /*0180*/  UMOV UR5, 0x1 ;  /* 0x0000000100057882 */ /* 0x000fe20000000000 */
[----:B------:R-:W-:Y:S01]  /*0190*/  UMOV UR6, 0x6 ;  /* 0x0000000600067882 */ /* 0x000fe20000000000 */
[----:B------:R-:W-:Y:S01]  /*01a0*/  ELECT P0, URZ, PT ;  /* 0x00000000003f782f */ /* 0x000fe20003800000 */
[----:B------:R-:W-:-:S04]  /*01b0*/  UIADD3 UR6, -UR6, 0x100000, URZ ;  /* 0x0010000006067890 */ /* 0x000fc8000fffe13f */
[----:B------:R-:W-:Y:S02]  /*01c0*/  USHF.L.U32 UR7, UR6, 0xb, URZ ;  /* 0x0000000b06077899 */ /* 0x000fe4000800063f */
[----:B------:R-:W-:Y:S02]  /*01d0*/  USHF.L.U32 UR6, UR6, 0x1, URZ ;  /* 0x0000000106067899 */ /* 0x000fe4000800063f */
[----:B0-----:R-:W-:Y:S02]  /*01e0*/  ULEA UR8, UR8, UR4, 0x18 ;  /* 0x0000000408087291 */ /* 0x001fe4000f8ec03f */
[----:B------:R-:W-:-:S04]  /*01f0*/  UIADD3 UR4, -UR5, 0x100000, URZ ;  /* 0x0010000005047890 */ /* 0x000fc8000fffe13f */
[----:B------:R-:W-:Y:S02]  /*0200*/  USHF.L.U32 UR5, UR4, 0xb, URZ ;  /* 0x0000000b04057899 */ /* 0x000fe4000800063f */
[----:B------:R-:W-:Y:S01]  /*0210*/  USHF.L.U32 UR4, UR4, 0x1, URZ ;  /* 0x0000000104047899 */ /* 0x000fe2000800063f */
[----:B------:R-:W0:Y:S11]  /*0220*/  FENCE.VIEW.ASYNC.S ;  /* 0x00000000000073c6 */ /* 0x000e360000000000 */
[----:B0-----:R0:W1:Y:S01]  /*0230*/  SYNCS.EXCH.64 URZ, [UR8], UR4 ;  /* 0x00000004083f75b2 */ /* 0x0010620008000100 */
[----:B------:R0:W2:Y:S01]  /*0240*/  SYNCS.EXCH.64 URZ, [UR8+0x28], UR6 ;  /* 0x00002806083f75b2 */ /* 0x0000a20008000100 */
[----:B------:R0:W3:Y:S01]  /*0250*/  SYNCS.EXCH.64 URZ, [UR8+0x8], UR4 ;  /* 0x00000804083f75b2 */ /* 0x0000e20008000100 */
[----:B------:R0:W4:Y:S01]  /*0260*/  SYNCS.EXCH.64 URZ, [UR8+0x30], UR6 ;  /* 0x00003006083f75b2 */ /* 0x0001220008000100 */
[----:B------:R0:W0:Y:S01]  /*0270*/  SYNCS.EXCH.64 URZ, [UR8+0x10], UR4 ;  /* 0x00001004083f75b2 */ /* 0x0000220008000100 */
[----:B------:R0:W0:Y:S01]  /*0280*/  SYNCS.EXCH.64 URZ, [UR8+0x38], UR6 ;  /* 0x00003806083f75b2 */ /* 0x0000220008000100 */
[----:B------:R0:W0:Y:S01]  /*0290*/  SYNCS.EXCH.64 URZ, [UR8+0x18], UR4 ;  /* 0x00001804083f75b2 */ /* 0x0000220008000100 */
[----:B------:R0:W0:Y:S01]  /*02a0*/  SYNCS.EXCH.64 URZ, [UR8+0x40], UR6 ;  /* 0x00004006083f75b2 */ /* 0x0000220008000100 */
[----:B------:R0:W0:Y:S01]  /*02b0*/  SYNCS.EXCH.64 URZ, [UR8+0x20], UR4 ;  /* 0x00002004083f75b2 */ /* 0x0000220008000100 */
[----:B------:R0:W0:Y:S01]  /*02c0*/  SYNCS.EXCH.64 URZ, [UR8+0x48], UR6 ;  /* 0x00004806083f75b2 */ /* 0x0000220008000100 */
[----:B------:R-:W-:Y:S01]  /*02d0*/  NOP ;  /* 0x0000000000007918 */ /* 0x000fe20000000000 */
.L_x_2:
[----:B------:R-:W-:Y:S01]  /*02e0*/  SHF.R.S32.HI R7, RZ, 0x1f, R18 ;  /* 0x0000001fff077819 */ /* 0x000fe20000011412 */
[----:B------:R-:W5:Y:S01]  /*02f0*/  SHFL.IDX PT, R0, R0, RZ, 0x1f ;  /* 0x00001fff00007589 */ /* 0x000f6200000e0000 */
[----:B0-----:R-:W0:Y:S01]  /*0300*/  S2UR UR8, SR_CTAID.X ;  /* 0x00000000000879c3 */ /* 0x001e220000002500 */
[----:B------:R-:W-:Y:S02]  /*0310*/  ELECT P0, URZ, PT ;  /* 0x00000000003f782f */ /* 0x000fe40003800000 */
[----:B------:R-:W-:Y:S01]  /*0320*/  LEA.HI R7, R7, R18, RZ, 0x7 ;  /* 0x0000001207077211 */ /* 0x000fe200078f38ff */
[----:B------:R-:W1:Y:S01]  /*0330*/  S2R R4, SR_CTAID.Y ;  /* 0x0000000000047919 */ /* 0x000e620000002600 */
[----:B------:R-:W-:Y:S01]  /*0340*/  SHF.R.S32.HI R8, RZ, 0x1f, R3 ;  /* 0x0000001fff087819 */ /* 0x000fe20000011403 */
[----:B------:R-:W-:Y:S01]  /*0350*/  ULDC UR4, c[0x0][0x150] ;  /* 0x0000540000047ab9 */ /* 0x000fe20000000800 */
[----:B------:R-:W-:Y:S01]  /*0360*/  LOP3.LUT R7, R7, 0xffffff80, RZ, 0xc0, !PT ;  /* 0xffffff8007077812 */ /* 0x000fe200078ec0ff */
[----:B------:R-:W-:Y:S01]  /*0370*/  NOP ;  /* 0x0000000000007918 */ /* 0x000fe20000000000 */
[----:B------:R-:W-:Y:S01]  /*0380*/  LEA.HI R8, R8, R3, RZ, 0x2 ;  /* 0x0000000308087211 */ /* 0x000fe200078f10ff */
[----:B------:R-:W2:Y:S01]  /*0390*/  LDC R10, c[0x0][0x144] ;  /* 0x00005100ff0a7b82 */ /* 0x000ea20000000800 */
[----:B------:R-:W-:Y:S01]  /*03a0*/  NOP ;  /* 0x0000000000007918 */ /* 0x000fe20000000000 */
[----:B------:R-:W-:Y:S01]  /*03b0*/  IMAD.IADD R6, R18, 0x1, -R7 ;  /* 0x0000000112067824 */ /* 0x000fe200078e0a07 */
[----:B------:R-:W-:-:S02]  /*03c0*/  LOP3.LUT R8, R8, 0x3ffffffc, RZ, 0xc0, !PT ;  /* 0x3ffffffc08087812 */ /* 0x000fc400078ec0ff */
[----:B------:R-:W-:Y:S02]  /*03d0*/  MOV R22, 0x1 ;  /* 0x0000000100167802 */ /* 0x000fe40000000f00 */
[----:B------:R-:W-:Y:S01]  /*03e0*/  SHF.R.S32.HI R7, RZ, 0x1f, R6 ;  /* 0x0000001fff077819 */ /* 0x000fe20000011406 */
[----:B------:R-:W-:Y:S01]  /*03f0*/  IMAD.IADD R8, R3, 0x1, -R8 ;  /* 0x0000000103087824 */ /* 0x000fe200078e0a08 */
[----:B------:R-:W3:Y:S01]  /*0400*/  LDC R13, c[0x0][0x140] ;  /* 0x00005000ff0d7b82 */ /* 0x000ee20000000800 */
[----:B------:R-:W-:Y:S02]  /*0410*/  ISETP.NE.AND P3, PT, R5, RZ, PT ;  /* 0x000000ff0500720c */ /* 0x000fe40003f65270 */
[----:B------:R-:W-:Y:S02]  /*0420*/  LEA.HI R7, R7, R6, RZ, 0x3 ;  /* 0x0000000607077211 */ /* 0x000fe400078f18ff */
[----:B-----5:R-:W-:Y:S02]  /*0430*/  ISETP.NE.OR P0, PT, R0, RZ, !P0 ;  /* 0x000000ff0000720c */ /* 0x020fe40004705670 */
[----:B------:R-:W-:-:S02]  /*0440*/  SHF.R.S32.HI R0, RZ, 0x3, R7 ;  /* 0x00000003ff007819 */ /* 0x000fc40000011407 */
[----:B------:R-:W-:Y:S02]  /*0450*/  SHF.R.S32.HI R7, RZ, 0x1f, R7 ;  /* 0x0000001fff077819 */ /* 0x000fe40000011407 */
[----:B0-----:R-:W-:Y:S02]  /*0460*/  I2FP.F32.U32 R9, UR8 ;  /* 0x0000000800097c45 */ /* 0x001fe40008201000 */
[----:B------:R-:W-:-:S03]  /*0470*/  LEA.HI R7, R7, R0, RZ, 0x2 ;  /* 0x0000000007077211 */ /* 0x000fc600078f10ff */
[----:B------:R-:W-:Y:S01]  /*0480*/  FMUL R9, R9, UR4 ;  /* 0x0000000409097c20 */ /* 0x000fe20008400000 */
[----:B------:R-:W-:Y:S01]  /*0490*/  LOP3.LUT R7, R7, 0xfffffffc, RZ, 0xc0, !PT ;  /* 0xfffffffc07077812 */ /* 0x000fe200078ec0ff */
[----:B------:R-:W-:Y:S01]  /*04a0*/  VOTEU.ALL UP0, P0 ;  /* 0x00000000003f7886 */ /* 0x000fe20000000000 */
[----:B-1----:R-:W-:Y:S01]  /*04b0*/  I2FP.F32.U32 R3, R4 ;  /* 0x0000000400037245 */ /* 0x002fe20000201000 */
[----:B------:R-:W-:Y:S01]  /*04c0*/  ULDC UR4, c[0x0][0x154] ;  /* 0x0000550000047ab9 */ /* 0x000fe20000000800 */
[----:B------:R-:W-:Y:S01]  /*04d0*/  VOTEU.ALL UP1, P0 ;  /* 0x00000000003f7886 */ /* 0x000fe20000020000 */
[----:B------:R-:W0:Y:S01]  /*04e0*/  F2I.U32.TRUNC.NTZ R9, R9 ;  /* 0x0000000900097305 */ /* 0x000e22000020f000 */
[----:B------:R-:W-:Y:S01]  /*04f0*/  IMAD.IADD R7, R0, 0x1, -R7 ;  /* 0x0000000100077824 */ /* 0x000fe200078e0a07 */
[----:B------:R-:W1:Y:S01]  /*0500*/  @!UP0 S2UR UR7, SR_CgaCtaId ;  /* 0x00000000000789c3 */ /* 0x000e620000008800 */
[----:B------:R-:W-:Y:S01]  /*0510*/  FMUL R12, R3, UR4 ;  /* 0x00000004030c7c20 */ /* 0x000fe20008400000 */
[----:B------:R-:W-:Y:S01]  /*0520*/  UMOV UR4, 0x20 ;  /* 0x0000002000047882 */ /* 0x000fe20000000000 */
[----:B------:R-:W-:Y:S01]  /*0530*/  IMAD R8, R8, 0x4, R7 ;  /* 0x0000000408087824 */ /* 0x000fe200078e0207 */
[----:B------:R-:W-:Y:S01]  /*0540*/  @!UP0 UMOV UR6, 0x400 ;  /* 0x0000040000068882 */ /* 0x000fe20000000000 */
[----:B------:R-:W-:-:S04]  /*0550*/  @!UP0 UIADD3 UR4, -UR4, 0x100000, URZ ;  /* 0x0010000004048890 */ /* 0x000fc8000fffe13f */
[----:B------:R-:W-:Y:S02]  /*0560*/  @!UP0 USHF.L.U32 UR5, UR4, 0xb, URZ ;  /* 0x0000000b04058899 */ /* 0x000fe4000800063f */
[----:B------:R-:W-:Y:S01]  /*0570*/  @!UP0 USHF.L.U32 UR4, UR4, 0x1, URZ ;  /* 0x0000000104048899 */ /* 0x000fe2000800063f */
[----:B---3--:R-:W-:Y:S01]  /*0580*/  ISETP.EQ.U32.AND P2, PT, R13, 0x1, PT ;  /* 0x000000010d00780c */ /* 0x008fe20003f42070 */
[----:B------:R-:W3:Y:S01]  /*0590*/  F2I.U32.TRUNC.NTZ R12, R12 ;  /* 0x0000000c000c7305 */ /* 0x000ee2000020f000 */
[----:B------:R-:W-:Y:S01]  /*05a0*/  LEA.HI R0, R8, R8, RZ, 0x1 ;  /* 0x0000000808007211 */ /* 0x000fe200078f08ff */
[----:B------:R-:W5:Y:S03]  /*05b0*/  LDC R7, c[0x0][0x148] ;  /* 0x00005200ff077b82 */ /* 0x000f660000000800 */
[----:B------:R-:W-:Y:S01]  /*05c0*/  LOP3.LUT R11, R0, 0xfffffffe, RZ, 0xc0, !PT ;  /* 0xfffffffe000b7812 */ /* 0x000fe200078ec0ff */
[----:B0-----:R-:W-:Y:S01]  /*05d0*/  IMAD.MOV R15, RZ, RZ, -R9 ;  /* 0x000000ffff0f7224 */ /* 0x001fe200078e0a09 */
[----:B------:R-:W-:-:S03]  /*05e0*/  SHF.R.S32.HI R9, RZ, 0x1f, R2 ;  /* 0x0000001fff097819 */ /* 0x000fc60000011402 */
[----:B--2---:R-:W-:Y:S01]  /*05f0*/  IMAD R3, R10, R15, UR8 ;  /* 0x000000080a037e24 */ /* 0x004fe2000f8e020f */
[----:B------:R-:W-:Y:S01]  /*0600*/  LEA.HI R9, R9, R2, RZ, 0x2 ;  /* 0x0000000209097211 */ /* 0x000fe200078f10ff */
[C---:B------:R-:W-:Y:S02]  /*0610*/  IMAD.IADD R0, R8.reuse, 0x1, -R11 ;  /* 0x0000000108007824 */ /* 0x040fe400078e0a0b */
[----:B------:R-:W-:Y:S01]  /*0620*/  IMAD.SHL.U32 R11, R8, 0x4, RZ ;  /* 0x00000004080b7824 */ /* 0x000fe200078e00ff */
[----:B------:R-:W-:Y:S01]  /*0630*/  LOP3.LUT R9, R9, 0xfffffffc, RZ, 0xc0, !PT ;  /* 0xfffffffc09097812 */ /* 0x000fe200078ec0ff */
[----:B---3--:R-:W-:Y:S01]  /*0640*/  IMAD.MOV R21, RZ, RZ, -R12 ;  /* 0x000000ffff157224 */ /* 0x008fe200078e0a0c */
[----:B------:R-:W-:Y:S01]  /*0650*/  ISETP.NE.AND P4, PT, R0, R3, PT ;  /* 0x000000030000720c */ /* 0x000fe20003f85270 */
[----:B-1----:R-:W-:Y:S01]  /*0660*/  @!UP0 ULEA UR6, UR7, UR6, 0x18 ;  /* 0x0000000607068291 */ /* 0x002fe2000f8ec03f */
[----:B------:R-:W-:Y:S01]  /*0670*/  LOP3.LUT R152, R8, 0xc, R11, 0x78, !PT ;  /* 0x0000000c08987812 */ /* 0x000fe200078e780b */
[----:B------:R-:W-:Y:S01]  /*0680*/  IMAD.IADD R0, R2, 0x1, -R9 ;  /* 0x0000000102007824 */ /* 0x000fe200078e0a09 */
[----:B------:R-:W-:Y:S01]  /*0690*/  VOTEU.ALL UP0, P0 ;  /* 0x00000000003f7886 */ /* 0x000fe20000000000 */
[----:B------:R-:W-:Y:S01]  /*06a0*/  LOP3.LUT P0, RZ, R6, 0x7, RZ, 0xc0, !PT ;  /* 0x0000000706ff7812 */ /* 0x000fe2000780c0ff */
[----:B------:R-:W-:-:S02]  /*06b0*/  VIADD R6, R5, 0xffffffff ;  /* 0xffffffff05067836 */ /* 0x000fc40000000000 */
[----:B------:R-:W-:Y:S01]  /*06c0*/  ISETP.NE.AND P1, PT, R0, 0x3, PT ;  /* 0x000000030000780c */ /* 0x000fe20003f25270 */
[----:B-----5:R-:W-:Y:S01]  /*06d0*/  IMAD R9, R7, R21, R4 ;  /* 0x0000001507097224 */ /* 0x020fe200078e0204 */
[----:B------:R-:W-:Y:S02]  /*06e0*/  ISETP.LT.U32.AND P0, PT, R152, 0x4, !P0 ;  /* 0x000000049800780c */ /* 0x000fe40004701070 */
[----:B------:R-:W-:Y:S01]  /*06f0*/  ISETP.EQ.OR P1, PT, R0, RZ, !P1 ;  /* 0x000000ff0000720c */ /* 0x000fe20004f22670 */
[----:B------:R-:W0:Y:S02]  /*0700*/  FENCE.VIEW.ASYNC.S ;  /* 0x00000000000073c6 */ /* 0x000e240000000000 */
[----:B0-----:R0:W1:Y:S01]  /*0710*/  @!UP0 SYNCS.EXCH.64 URZ, [UR6+0x60], UR4 ;  /* 0x00006004063f85b2 */ /* 0x0010620008000100 */
[----:B------:R-:W-:Y:S02]  /*0720*/  @P4 LEA.HI R2, R152, R152, RZ, 0x1 ;  /* 0x0000009898024211 */ /* 0x000fe400078f08ff */
[----:B------:R-:W-:-:S02]  /*0730*/  ISETP.EQ.AND P1, PT, R5, RZ, P1 ;  /* 0x000000ff0500720c */ /* 0x000fc40000f22270 */
[----:B------:R-:W-:Y:S02]  /*0740*/  @P4 SHF.R.S32.HI R2, RZ, 0x1, R2 ;  /* 0x00000001ff024819 */ /* 0x000fe40000011402 */
[----:B------:R-:W-:Y:S02]  /*0750*/  ISETP.GE.U32.AND P6, PT, R6, 0x2, PT ;  /* 0x000000020600780c */ /* 0x000fe40003fc6070 */
[----:B------:R-:W-:Y:S02]  /*0760*/  @P4 ISETP.NE.AND P5, PT, R2, R9, PT ;  /* 0x000000090200420c */ /* 0x000fe40003fa5270 */
[----:B------:R-:W-:Y:S02]  /*0770*/  SEL R9, RZ, 0x1, !P0 ;  /* 0x00000001ff097807 */ /* 0x000fe40004000000 */
[----:B------:R-:W-:Y:S02]  /*0780*/  @P4 SEL R22, RZ, 0x1, P5 ;  /* 0x00000001ff164807 */ /* 0x000fe40002800000 */
[----:B------:R-:W-:Y:S01]  /*0790*/  SEL R19, RZ, 0x1, !P1 ;  /* 0x00000001ff137807 */ /* 0x000fe20004800000 */
[----:B------:R0:W2:Y:S01]  /*07a0*/  @!UP1 SYNCS.EXCH.64 URZ, [UR6+0x68], UR4 ;  /* 0x00006804063f95b2 */ /* 0x0000a20008000100 */
[----:B------:R-:W-:Y:S01]  /*07b0*/  LOP3.LUT R22, R22, R9, RZ, 0xc0, !PT ;  /* 0x0000000916167212 */ /* 0x000fe200078ec0ff */
[----:B------:R-:W-:Y:S01]  /*07c0*/  NOP ;  /* 0x0000000000007918 */ /* 0x000fe20000000000 */
[----:B------:R-:W-:Y:S01]  /*07d0*/  SEL R19, R19, 0x2, P6 ;  /* 0x0000000213137807 */ /* 0x000fe20003000000 */
[----:B------:R-:W-:Y:S06]  /*07e0*/  @!P2 BRA `(.L_x_3) ;  /* 0x000000000008a947 */ /* 0x000fec0003800000 */
[----:B-12-4-:R-:W-:Y:S01]  /*07f0*/  UCGABAR_ARV ;  /* 0x00000000000079c7 */ /* 0x016fe20008000000 */
[----:B------:R-:W-:Y:S05]  /*0800*/  BRA `(.L_x_4) ;  /* 0x0000000000047947 */ /* 0x000fea0003800000 */
.L_x_3:
[----:B-12-4-:R-:W-:Y:S01]  /*0810*/  NOP ;  /* 0x0000000000007918 */ /* 0x016fe20000000000 */
.L_x_4:
[----:B------:R-:W1:Y:S01]  /*0820*/  LDC R2, c[0x0][0x65c] ;  /* 0x00019700ff027b82 */ /* 0x000e620000000800 */
[----:B------:R-:W-:Y:S02]  /*0830*/  IMAD.U32 R8, RZ, RZ, UR8 ;  /* 0x00000008ff087e24 */ /* 0x000fe4000f8e00ff */
[----:B------:R-:W-:Y:S01]  /*0840*/  IMAD.MOV.U32 R9, RZ, RZ, RZ ;  /* 0x000000ffff097224 */ /* 0x000fe200078e00ff */
[----:B-1----:R-:W-:-:S04]  /*0850*/  ISETP.NE.AND P1, PT, R2, 0x1, PT ;  /* 0x000000010200780c */ /* 0x002fc80003f25270 */
[----:B------:R-:W-:-:S09]  /*0860*/  P2R R5, PR, RZ, 0x2 ;  /* 0x00000002ff057803 */ /* 0x000fd20000000000 */
[----:B------:R-:W1:Y:S01]  /*0870*/  @P1 LDC R17, c[0x0][0x10] ;  /* 0x00000400ff111b82 */ /* 0x000e620000000800 */
[----:B------:R-:W-:Y:S02]  /*0880*/  @P1 IMAD.MOV.U32 R5, RZ, RZ, RZ ;  /* 0x000000ffff051224 */ /* 0x000fe400078e00ff */
[----:B------:R-:W-:-:S05]  /*0890*/  @P1 IMAD.MOV.U32 R13, RZ, RZ, RZ ;  /* 0x000000ffff0d1224 */ /* 0x000fca00078e00ff */
[----:B------:R-:W2:Y:S01]  /*08a0*/  @!P1 LDC R11, c[0x0][0xc] ;  /* 0x00000300ff0b9b82 */ /* 0x000ea20000000800 */
[----:B-1----:R-:W-:-:S04]  /*08b0*/  @P1 IMAD.WIDE.U32 R16, R17, UR8, R4 ;  /* 0x0000000811101c25 */ /* 0x002fc8000f8e0004 */
[----:B------:R-:W-:Y:S02]  /*08c0*/  @P1 IMAD.IADD R17, R17, 0x1, R13 ;  /* 0x0000000111111824 */ /* 0x000fe400078e020d */
[----:B--2---:R-:W-:-:S04]  /*08d0*/  @!P1 IMAD.WIDE.U32 R8, R4, R11, R8 ;  /* 0x0000000b04089225 */ /* 0x004fc800078e0008 */
[----:B------:R-:W-:Y:S02]  /*08e0*/  @!P1 IMAD.MOV.U32 R16, RZ, RZ, R8 ;  /* 0x000000ffff109224 */ /* 0x000fe400078e0008 */
[----:B------:R-:W-:Y:S01]  /*08f0*/  @!P1 IMAD.MOV.U32 R17, RZ, RZ, R9 ;  /* 0x000000ffff119224 */ /* 0x000fe200078e0009 */
[----:B------:R-:W-:Y:S06]  /*0900*/  @!P2 BRA `(.L_x_5) ;  /* 0x00000000000ca947 */ /* 0x000fec0003800000 */
[----:B------:R-:W-:Y:S01]  /*0910*/  UCGABAR_WAIT ;  /* 0x0000000000007dc7 */ /* 0x000fe20008000000 */
[----:B------:R-:W-:Y:S01]  /*0920*/  CCTL.IVALL ;  /* 0x00000000ff00798f */ /* 0x000fe20002000000 */
[----:B------:R-:W-:Y:S05]  /*0930*/  BRA `(.L_x_6) ;  /* 0x0000000000047947 */ /* 0x000fea0003800000 */
.L_x_5:
[----:B------:R-:W-:Y:S06]  /*0940*/  BAR.SYNC.DEFER_BLOCKING 0x0 ;  /* 0x0000000000007b1d */ /* 0x000fec0000010000 */
.L_x_6:
[----:B------:R-:W-:Y:S05]  /*0950*/  @!P3 BRA `(.L_x_7) ;  /* 0x000000a000c4b947 */ /* 0x000fea0003800000 */
[----:B------:R-:W-:-:S13]  /*0960*/  ISETP.GT.U32.AND P0, PT, R6, 0x1, PT ;  /* 0x000000010600780c */ /* 0x000fda0003f04070 */
[----:B0-----:R-:W-:Y:S05]  /*0970*/  @P0 EXIT ;  /* 0x000000000000094d */ /* 0x001fea0003800000 */
[----:B------:R-:W-:Y:S01]  /*0980*/  ULDC.64 UR4, c[0x0][0x650] ;  /* 0x0001940000047ab9 */ /* 0x000fe20000000a00 */
[----:B------:R-:W-:Y:S01]  /*0990*/  PRMT R0, RZ, 0x7610, R0 ;  /* 0x00007610ff007816 */ /* 0x000fe20000000000 */
[----:B------:R-:W-:Y:S01]  /*09a0*/  IMAD.MOV.U32 R153, RZ, RZ, -0x1 ;  /* 0xffffffffff997424 */ /* 0x000fe200078e00ff */
[----:B------:R-:W-:Y:S01]  /*09b0*/  ISETP.GE.U32.AND P0, PT, R16, UR4, PT ;  /* 0x0000000410007c0c */ /* 0x000fe2000bf06070 */
[----:B------:R-:W-:Y:S01]  /*09c0*/  IMAD.MOV.U32 R23, RZ, RZ, -0x1 ;  /* 0xffffffffff177424 */ /* 0x000fe200078e00ff */
[----:B------:R-:W-:Y:S02]  /*09d0*/  MOV R154, 0xffffffff ;  /* 0xffffffff009a7802 */ /* 0x000fe40000000f00 */
[----:B------:R-:W-:-:S13]  /*09e0*/  ISETP.GE.U32.AND.EX P0, PT, R17, UR5, PT, P0 ;  /* 0x0000000511007c0c */ /* 0x000fda000bf06100 */
[----:B------:R-:W-:Y:S05]  /*09f0*/  @P0 BRA `(.L_x_8) ;  /* 0x00000004002c0947 */ /* 0x000fea0003800000 */
[----:B------:R-:W0:Y:S01]  /*0a00*/  LDC.64 R24, c[0x0][0x628] ;  /* 0x00018a00ff187b82 */ /* 0x000e220000000a00 */
[----:B------:R-:W-:Y:S02]  /*0a10*/  IMAD.MOV.U32 R8, RZ, RZ, R16 ;  /* 0x000000ffff087224 */ /* 0x000fe400078e0010 */
[----:B------:R-:W-:-:S05]  /*0a20*/  IMAD.MOV.U32 R9, RZ, RZ, R17 ;  /* 0x000000ffff097224 */ /* 0x000fca00078e0011 */
[----:B------:R-:W1:Y:S08]  /*0a30*/  LDC R0, c[0x0][0x630] ;  /* 0x00018c00ff007b82 */ /* 0x000e700000000800 */
[----:B------:R-:W2:Y:S01]  /*0a40*/  LDC.64 R26, c[0x0][0x620] ;  /* 0x00018800ff1a7b82 */ /* 0x000ea20000000a00 */
[----:B0-----:R-:W-:-:S04]  /*0a50*/  ISETP.NE.U32.AND P0, PT, R24, RZ, PT ;  /* 0x000000ff1800720c */ /* 0x001fc80003f05070 */
[----:B------:R-:W-:-:S13]  /*0a60*/  ISETP.NE.AND.EX P0, PT, R25, RZ, PT, P0 ;  /* 0x000000ff1900720c */ /* 0x000fda0003f05300 */
[----:B-12---:R-:W-:Y:S05]  /*0a70*/  @!P0 BRA `(.L_x_9) ;  /* 0x0000000000288947 */ /* 0x006fea0003800000 */
[----:B------:R-:W0:Y:S02]  /*0a80*/  LDC R13, c[0x0][0x634] ;  /* 0x00018d00ff0d7b82 */ /* 0x000e240000000800 */
[----:B0-----:R-:W-:-:S05]  /*0a90*/  IADD3 R13, P0, R16, R13, RZ ;  /* 0x0000000d100d7210 */ /* 0x001fca0007f1e0ff */
[----:B------:R-:W-:-:S04]  /*0aa0*/  IMAD.X R15, RZ, RZ, R17, P0 ;  /* 0x000000ffff0f7224 */ /* 0x000fc800000e0611 */
[----:B------:R-:W-:-:S04]  /*0ab0*/  IMAD.WIDE.U32 R8, R15, R24, RZ ;  /* 0x000000180f087225 */ /* 0x000fc800078e00ff */
[----:B------:R-:W-:-:S04]  /*0ac0*/  IMAD.WIDE.U32 R10, P0, R13, R25, R8 ;  /* 0x000000190d0a7225 */ /* 0x000fc80007800008 */
[----:B------:R-:W-:-:S04]  /*0ad0*/  IMAD.WIDE.U32 R8, R13, R24, RZ ;  /* 0x000000180d087225 */ /* 0x000fc800078e00ff */
[----:B------:R-:W-:Y:S01]  /*0ae0*/  IMAD.X R13, RZ, RZ, RZ, P0 ;  /* 0x000000ffff0d7224 */ /* 0x000fe200000e06ff */
[----:B------:R-:W-:Y:S01]  /*0af0*/  IADD3 RZ, P0, R9, R10, RZ ;  /* 0x0000000a09ff7210 */ /* 0x000fe20007f1e0ff */
[----:B------:R-:W-:-:S04]  /*0b00*/  IMAD.MOV.U32 R12, RZ, RZ, R11 ;  /* 0x000000ffff0c7224 */ /* 0x000fc800078e000b */
[----:B------:R-:W-:-:S08]  /*0b10*/  IMAD.WIDE.U32.X R8, R15, R25, R12, P0 ;  /* 0x000000190f087225 */ /* 0x000fd000000e040c */
.L_x_9:
[----:B------:R-:W0:Y:S01]  /*0b20*/  LDC.64 R24, c[0x0][0x640] ;  /* 0x00019000ff187b82 */ /* 0x000e220000000a00 */
[-CC-:B------:R-:W-:Y:S01]  /*0b30*/  SHF.R.U64 R28, R8, R0.reuse, R9.reuse ;  /* 0x00000000081c7219 */ /* 0x180fe20000001209 */
[----:B------:R-:W-:Y:S01]  /*0b40*/  IMAD R30, R7, R21, R4 ;  /* 0x00000015071e7224 */ /* 0x000fe200078e0204 */
[----:B------:R-:W-:Y:S02]  /*0b50*/  SHF.R.U32.HI R0, RZ, R0, R9 ;  /* 0x00000000ff007219 */ /* 0x000fe40000011609 */
[----:B------:R-:W-:Y:S02]  /*0b60*/  IADD3 R5, P0, RZ, -R28, RZ ;  /* 0x8000001cff057210 */ /* 0x000fe40007f1e0ff */
[----:B------:R-:W-:Y:S01]  /*0b70*/  MOV R21, 0x1 ;  /* 0x0000000100157802 */ /* 0x000fe20000000f00 */
[----:B------:R-:W1:Y:S02]  /*0b80*/  LDC R6, c[0x0][0x618] ;  /* 0x00018600ff067b82 */ /* 0x000e640000000800 */
[----:B------:R-:W-:-:S04]  /*0b90*/  IMAD.X R9, RZ, RZ, ~R0, P0 ;  /* 0x000000ffff097224 */ /* 0x000fc800000e0e00 */
[-C--:B------:R-:W-:Y:S02]  /*0ba0*/  IMAD R0, R9, R26.reuse, RZ ;  /* 0x0000001a09007224 */ /* 0x080fe400078e02ff */
[----:B------:R-:W2:Y:S01]  /*0bb0*/  LDC R11, c[0x0][0x608] ;  /* 0x00018200ff0b7b82 */ /* 0x000ea20000000800 */
[----:B------:R-:W-:-:S04]  /*0bc0*/  IMAD.WIDE.U32 R8, R5, R26, R16 ;  /* 0x0000001a05087225 */ /* 0x000fc800078e0010 */
[----:B------:R-:W-:-:S03]  /*0bd0*/  IMAD R5, R5, R27, R0 ;  /* 0x0000001b05057224 */ /* 0x000fc600078e0200 */
[----:B------:R-:W3:Y:S01]  /*0be0*/  LDC R12, c[0x0][0x658] ;  /* 0x00019600ff0c7b82 */ /* 0x000ee20000000800 */
[----:B0-----:R-:W-:Y:S01]  /*0bf0*/  ISETP.NE.U32.AND P0, PT, R24, RZ, PT ;  /* 0x000000ff1800720c */ /* 0x001fe20003f05070 */
[----:B------:R-:W-:Y:S02]  /*0c00*/  IMAD.IADD R5, R9, 0x1, R5 ;  /* 0x0000000109057824 */ /* 0x000fe400078e0205 */
[----:B------:R-:W-:Y:S01]  /*0c10*/  IMAD.MOV.U32 R9, RZ, RZ, -0x1 ;  /* 0xffffffffff097424 */ /* 0x000fe200078e00ff */
[----:B------:R-:W-:-:S03]  /*0c20*/  ISETP.NE.AND.EX P0, PT, R25, RZ, PT, P0 ;  /* 0x000000ff1900720c */ /* 0x000fc60003f05300 */
[----:B------:R-:W0:Y:S01]  /*0c30*/  LDC R15, c[0x0][0x600] ;  /* 0x00018000ff0f7b82 */ /* 0x000e220000000800 */
[-CC-:B-1----:R-:W-:Y:S02]  /*0c40*/  SHF.R.U64 R13, R8, R6.reuse, R5.reuse ;  /* 0x00000006080d7219 */ /* 0x182fe40000001205 */
[----:B------:R-:W-:-:S05]  /*0c50*/  SHF.R.U32.HI R0, RZ, R6, R5 ;  /* 0x00000006ff007219 */ /* 0x000fca0000011605 */
[----:B------:R-:W1:Y:S01]  /*0c60*/  LDC R14, c[0x0][0x648] ;  /* 0x00019200ff0e7b82 */ /* 0x000e620000000800 */
[-CC-:B--2---:R-:W-:Y:S02]  /*0c70*/  SHF.R.U64 R27, R13, R11.reuse, R0.reuse ;  /* 0x0000000b0d1b7219 */ /* 0x184fe40000001200 */
[----:B------:R-:W-:-:S05]  /*0c80*/  SHF.R.U32.HI R5, RZ, R11, R0 ;  /* 0x0000000bff057219 */ /* 0x000fca0000011600 */
[----:B------:R-:W2:Y:S01]  /*0c90*/  LDC R20, c[0x0][0x638] ;  /* 0x00018e00ff147b82 */ /* 0x000ea20000000800 */
[-CC-:B---3--:R-:W-:Y:S02]  /*0ca0*/  SHF.R.U64 R26, R27, R12.reuse, R5.reuse ;  /* 0x0000000c1b1a7219 */ /* 0x188fe40000001205 */
[-C--:B------:R-:W-:Y:S02]  /*0cb0*/  SHF.L.U32 R0, R9, R12.reuse, RZ ;  /* 0x0000000c09007219 */ /* 0x080fe400000006ff */
[----:B------:R-:W-:Y:S01]  /*0cc0*/  SHF.R.U32.HI R5, RZ, R12, R5 ;  /* 0x0000000cff057219 */ /* 0x000fe20000011605 */
[----:B------:R-:W-:Y:S01]  /*0cd0*/  IMAD.MOV.U32 R4, RZ, RZ, R26 ;  /* 0x000000ffff047224 */ /* 0x000fe200078e001a */
[----:B------:R-:W-:Y:S01]  /*0ce0*/  LOP3.LUT R10, RZ, R0, RZ, 0x33, !PT ;  /* 0x00000000ff0a7212 */ /* 0x000fe200078e33ff */
[----:B------:R-:W3:Y:S01]  /*0cf0*/  LDC R23, c[0x0][0x610] ;  /* 0x00018400ff177b82 */ /* 0x000ee20000000800 */
[----:B------:R-:W-:Y:S05]  /*0d00*/  @!P0 BRA `(.L_x_10) ;  /* 0x0000000000288947 */ /* 0x000fea0003800000 */
[----:B------:R-:W4:Y:S02]  /*0d10*/  LDC R9, c[0x0][0x64c] ;  /* 0x00019300ff097b82 */ /* 0x000f240000000800 */
[----:B----4-:R-:W-:-:S05]  /*0d20*/  IADD3 R9, P0, R26, R9, RZ ;  /* 0x000000091a097210 */ /* 0x010fca0007f1e0ff */
        /* <DEDUP_REMOVED lines=8> */
.L_x_10:
[----:B-1----:R-:W-:Y:S01]  /*0db0*/  SHF.R.U64 R4, R4, R14, R5 ;  /* 0x0000000e04047219 */ /* 0x002fe20000001205 */
[----:B0-----:R-:W-:Y:S01]  /*0dc0*/  VIADD R6, R15, 0xffffffff ;  /* 0xffffffff0f067836 */ /* 0x001fe20000000000 */
[----:B------:R-:W-:Y:S02]  /*0dd0*/  SHF.L.U32 R0, R21, R12, RZ ;  /* 0x0000000c15007219 */ /* 0x000fe400000006ff */
[----:B------:R-:W-:Y:S01]  /*0de0*/  LOP3.LUT R5, R27, R10, RZ, 0xc0, !PT ;  /* 0x0000000a1b057212 */ /* 0x000fe200078ec0ff */
[----:B------:R-:W-:Y:S01]  /*0df0*/  IMAD.MOV R7, RZ, RZ, -R4 ;  /* 0x000000ffff077224 */ /* 0x000fe200078e0a04 */
[----:B------:R-:W-:Y:S02]  /*0e00*/  SEL R3, R3, R30, !P1 ;  /* 0x0000001e03037207 */ /* 0x000fe40004800000 */
[----:B------:R-:W-:Y:S01]  /*0e10*/  LOP3.LUT R6, R13, R6, RZ, 0xc0, !PT ;  /* 0x000000060d067212 */ /* 0x000fe200078ec0ff */
[----:B------:R-:W-:Y:S02]  /*0e20*/  IMAD R4, R0, R4, R5 ;  /* 0x0000000400047224 */ /* 0x000fe400078e0205 */
[----:B--2---:R-:W-:-:S02]  /*0e30*/  IMAD R0, R7, R20, R26 ;  /* 0x0000001407007224 */ /* 0x004fc400078e021a */
[----:B---3--:R-:W-:Y:S02]  /*0e40*/  IMAD R3, R4, R23, R3 ;  /* 0x0000001704037224 */ /* 0x008fe400078e0203 */
[----:B------:R-:W-:Y:S02]  /*0e50*/  IMAD.MOV.U32 R5, RZ, RZ, 0x1 ;  /* 0x00000001ff057424 */ /* 0x000fe400078e00ff */
[----:B------:R-:W-:Y:S02]  /*0e60*/  IMAD R4, R0, R15, R6 ;  /* 0x0000000f00047224 */ /* 0x000fe400078e0206 */
[----:B------:R-:W-:Y:S01]  /*0e70*/  IMAD.MOV.U32 R23, RZ, RZ, R28 ;  /* 0x000000ffff177224 */ /* 0x000fe200078e001c */
[----:B------:R-:W-:Y:S02]  /*0e80*/  PRMT R0, R5, 0x7610, R0 ;  /* 0x0000761005007816 */ /* 0x000fe40000000000 */
[----:B------:R-:W-:Y:S02]  /*0e90*/  SEL R154, R4, R3, !P1 ;  /* 0x00000003049a7207 */ /* 0x000fe40004800000 */
[----:B------:R-:W-:-:S07]  /*0ea0*/  SEL R153, R3, R4, !P1 ;  /* 0x0000000403997207 */ /* 0x000fce0004800000 */
.L_x_8:
[----:B------:R-:W-:-:S08]  /*0eb0*/  NOP ;  /* 0x0000000000007918 */ /* 0x000fd00000000000 */
[----:B------:R-:W0:Y:S02]  /*0ec0*/  USETMAXREG.TRY_ALLOC.CTAPOOL UP0, 0xe8 ;  /* 0x000000e8000079c8 */ /* 0x000e240008000600 */
[----:B0-----:R-:W-:-:S13]  /*0ed0*/  PLOP3.LUT P0, PT, PT, PT, UP0, 0x80, 0x0 ;  /* 0x000000000000781c */ /* 0x001fda0003f0f008 */
[----:B------:R-:W-:Y:S05]  /*0ee0*/  @!P0 BRA `(.L_x_8) ;  /* 0xfffffffc00f08947 */ /* 0x000fea000383ffff */
[----:B------:R-:W-:Y:S01]  /*0ef0*/  ULDC.64 UR4, c[0x0][0x598] ;  /* 0x0001660000047ab9 */ /* 0x000fe20000000a00 */
[----:B------:R-:W-:Y:S01]  /*0f00*/  ULDC.64 UR36, c[0x0][0x208] ;  /* 0x0000820000247ab9 */ /* 0x000fe20000000a00 */
[----:B------:R-:W-:-:S04]  /*0f10*/  ISETP.NE.U32.AND P0, PT, RZ, UR4, PT ;  /* 0x00000004ff007c0c */ /* 0x000fc8000bf05070 */
[----:B------:R-:W-:-:S13]  /*0f20*/  ISETP.NE.AND.EX P0, PT, RZ, UR5, PT, P0 ;  /* 0x00000005ff007c0c */ /* 0x000fda000bf05300 */
[----:B------:R-:W-:Y:S05]  /*0f30*/  @!P0 BRA `(.L_x_11) ;  /* 0x00000000001c8947 */ /* 0x000fea0003800000 */
[----:B------:R-:W0:Y:S02]  /*0f40*/  LDC.64 R4, c[0x0][0x598] ;  /* 0x00016600ff047b82 */ /* 0x000e240000000a00 */
[----:B0-----:R-:W2:Y:S02]  /*0f50*/  LDG.E.64 R4, desc[UR36][R4.64] ;  /* 0x0000002404047981 */ /* 0x001ea4000c1e1b00 */
[----:B--2---:R-:W-:-:S04]  /*0f60*/  ISETP.NE.U32.AND P0, PT, R4, RZ, PT ;  /* 0x000000ff0400720c */ /* 0x004fc80003f05070 */
[----:B------:R-:W-:-:S13]  /*0f70*/  ISETP.NE.AND.EX P0, PT, R5, RZ, PT, P0 ;  /* 0x000000ff0500720c */ /* 0x000fda0003f05300 */
[----:B------:R-:W-:Y:S05]  /*0f80*/  @!P0 BRA `(.L_x_11) ;  /* 0x0000000000088947 */ /* 0x000fea0003800000 */
[----:B------:R0:W5:Y:S01]  /*0f90*/  LD.E R155, desc[UR36][R4.64] ;  /* 0x00000024049b7980 */ /* 0x000162000c101900 */
[----:B------:R-:W-:Y:S05]  /*0fa0*/  BRA `(.L_x_12) ;  /* 0x0000000000247947 */ /* 0x000fea0003800000 */
.L_x_11:
[----:B------:R-:W-:Y:S02]  /*0fb0*/  ULDC.64 UR4, c[0x0][0x588] ;  /* 0x0001620000047ab9 */ /* 0x000fe40000000a00 */
[----:B------:R-:W-:-:S04]  /*0fc0*/  ISETP.NE.U32.AND P0, PT, RZ, UR4, PT ;  /* 0x00000004ff007c0c */ /* 0x000fc8000bf05070 */
[----:B------:R-:W-:-:S13]  /*0fd0*/  ISETP.NE.AND.EX P0, PT, RZ, UR5, PT, P0 ;  /* 0x00000005ff007c0c */ /* 0x000fda000bf05300 */
[----:B------:R-:W-:Y:S05]  /*0fe0*/  @!P0 BRA `(.L_x_13) ;  /* 0x00000000000c8947 */ /* 0x000fea0003800000 */
[----:B------:R-:W0:Y:S02]  /*0ff0*/  LDC.64 R4, c[0x0][0x588] ;  /* 0x00016200ff047b82 */ /* 0x000e240000000a00 */
[----:B0-----:R1:W5:Y:S01]  /*1000*/  LDG.E R155, desc[UR36][R4.64] ;  /* 0x00000024049b7981 */ /* 0x001362000c1e1900 */
[----:B------:R-:W-:Y:S05]  /*1010*/  BRA `(.L_x_12) ;  /* 0x0000000000087947 */ /* 0x000fea0003800000 */
.L_x_13:
[----:B------:R-:W-:Y:S02]  /*1020*/  ULDC UR4, c[0x0][0x580] ;  /* 0x0001600000047ab9 */ /* 0x000fe40000000800 */
[----:B------:R-:W-:-:S07]  /*1030*/  MOV R155, UR4 ;  /* 0x00000004009b7c02 */ /* 0x000fce0008000f00 */
.L_x_12:
[----:B------:R-:W-:Y:S02]  /*1040*/  ULDC.64 UR4, c[0x0][0x5a0] ;  /* 0x0001680000047ab9 */ /* 0x000fe40000000a00 */
[----:B------:R-:W-:-:S04]  /*1050*/  ISETP.NE.U32.AND P0, PT, RZ, UR4, PT ;  /* 0x00000004ff007c0c */ /* 0x000fc8000bf05070 */
[----:B------:R-:W-:-:S13]  /*1060*/  ISETP.NE.AND.EX P0, PT, RZ, UR5, PT, P0 ;  /* 0x00000005ff007c0c */ /* 0x000fda000bf05300 */
[----:B------:R-:W-:Y:S05]  /*1070*/  @!P0 BRA `(.L_x_14) ;  /* 0x00000000001c8947 */ /* 0x000fea0003800000 */
[----:B01----:R-:W0:Y:S02]  /*1080*/  LDC.64 R4, c[0x0][0x5a0] ;  /* 0x00016800ff047b82 */ /* 0x003e240000000a00 */
[----:B0-----:R-:W2:Y:S02]  /*1090*/  LDG.E.64 R4, desc[UR36][R4.64] ;  /* 0x0000002404047981 */ /* 0x001ea4000c1e1b00 */
[----:B--2---:R-:W-:-:S04]  /*10a0*/  ISETP.NE.U32.AND P0, PT, R4, RZ, PT ;  /* 0x000000ff0400720c */ /* 0x004fc80003f05070 */
[----:B------:R-:W-:-:S13]  /*10b0*/  ISETP.NE.AND.EX P0, PT, R5, RZ, PT, P0 ;  /* 0x000000ff0500720c */ /* 0x000fda0003f05300 */
[----:B------:R-:W-:Y:S05]  /*10c0*/  @!P0 BRA `(.L_x_14) ;  /* 0x0000000000088947 */ /* 0x000fea0003800000 */
[----:B------:R0:W5:Y:S01]  /*10d0*/  LD.E R156, desc[UR36][R4.64] ;  /* 0x00000024049c7980 */ /* 0x000162000c101900 */
[----:B------:R-:W-:Y:S05]  /*10e0*/  BRA `(.L_x_15) ;  /* 0x0000000000247947 */ /* 0x000fea0003800000 */
.L_x_14:
[----:B------:R-:W-:Y:S02]  /*10f0*/  ULDC.64 UR4, c[0x0][0x590] ;  /* 0x0001640000047ab9 */ /* 0x000fe40000000a00 */
[----:B------:R-:W-:-:S04]  /*1100*/  ISETP.NE.U32.AND P0, PT, RZ, UR4, PT ;  /* 0x00000004ff007c0c */ /* 0x000fc8000bf05070 */
[----:B------:R-:W-:-:S13]  /*1110*/  ISETP.NE.AND.EX P0, PT, RZ, UR5, PT, P0 ;  /* 0x00000005ff007c0c */ /* 0x000fda000bf05300 */
[----:B------:R-:W-:Y:S05]  /*1120*/  @!P0 BRA `(.L_x_16) ;  /* 0x00000000000c8947 */ /* 0x000fea0003800000 */
[----:B------:R-:W2:Y:S02]  /*1130*/  LDC.64 R156, c[0x0][0x590] ;  /* 0x00016400ff9c7b82 */ /* 0x000ea40000000a00 */
[----:B--2---:R2:W5:Y:S01]  /*1140*/  LDG.E R156, desc[UR36][R156.64] ;  /* 0x000000249c9c7981 */ /* 0x004562000c1e1900 */
[----:B------:R-:W-:Y:S05]  /*1150*/  BRA `(.L_x_15) ;  /* 0x0000000000087947 */ /* 0x000fea0003800000 */
.L_x_16:
[----:B------:R-:W-:Y:S02]  /*1160*/  ULDC UR4, c[0x0][0x584] ;  /* 0x0001610000047ab9 */ /* 0x000fe40000000800 */
[----:B------:R-:W-:-:S07]  /*1170*/  IMAD.U32 R156, RZ, RZ, UR4 ;  /* 0x00000004ff9c7e24 */ /* 0x000fce000f8e00ff */
.L_x_15:
[----:B------:R-:W-:-:S13]  /*1180*/  LOP3.LUT P0, RZ, R0, 0xff, RZ, 0xc0, !PT ;  /* 0x000000ff00ff7812 */ /* 0x000fda000780c0ff */
[----:B------:R-:W-:Y:S05]  /*1190*/  @!P0 EXIT ;  /* 0x000000000000894d */ /* 0x000fea0003800000 */
[----:B------:R-:W-:Y:S01]  /*11a0*/  ULDC UR4, c[0x0][0x28c] ;  /* 0x0000a30000047ab9 */ /* 0x000fe20000000800 */
[----:B------:R-:W-:Y:S01]  /*11b0*/  LOP3.LUT R166, R19, 0x1, RZ, 0xfc, !PT ;  /* 0x0000000113a67812 */ /* 0x000fe200078efcff */
[----:B------:R-:W-:Y:S01]  /*11c0*/  UIADD3 UR4, UR4, 0x1f, URZ ;  /* 0x0000001f04047890 */ /* 0x000fe2000fffe03f */
[----:B------:R-:W-:Y:S01]  /*11d0*/  UMOV UR38, URZ ;  /* 0x0000003f00267c82 */ /* 0x000fe20008000000 */
[----:B------:R-:W-:Y:S02]  /*11e0*/  UMOV UR39, URZ ;  /* 0x0000003f00277c82 */ /* 0x000fe40008000000 */
[----:B------:R-:W-:-:S04]  /*11f0*/  USHF.R.S32.HI UR5, URZ, 0x1f, UR4 ;  /* 0x0000001f3f057899 */ /* 0x000fc80008011404 */
[----:B------:R-:W-:-:S04]  /*1200*/  ULEA.HI UR5, UR5, UR4, URZ, 0x5 ;  /* 0x0000000405057291 */ /* 0x000fc8000f8f283f */
[----:B------:R-:W-:-:S12]  /*1210*/  USHF.R.S32.HI UR40, URZ, 0x5, UR5 ;  /* 0x000000053f287899 */ /* 0x000fd80008011405 */
.L_x_290:
[----:B------:R-:W-:Y:S01]  /*1220*/  LOP3.LUT R0, R18, 0x80, RZ, 0xc0, !PT ;  /* 0x0000008012007812 */ /* 0x000fe200078ec0ff */
[----:B---3--:R-:W3:Y:S01]  /*1230*/  S2UR UR7, SR_CgaCtaId ;  /* 0x00000000000779c3 */ /* 0x008ee20000008800 */
[----:B------:R-:W-:Y:S02]  /*1240*/  UMOV UR6, 0x400 ;  /* 0x0000040000067882 */ /* 0x000fe40000000000 */
[----:B------:R-:W-:-:S06]  /*1250*/  SHF.R.U32.HI R0, RZ, 0x7, R0 ;  /* 0x00000007ff007819 */ /* 0x000fcc0000011600 */
[----:B----4-:R-:W4:Y:S01]  /*1260*/  SHFL.IDX PT, R0, R0, RZ, 0x1f ;  /* 0x00001fff00007589 */ /* 0x010f2200000e0000 */
[----:B---3--:R-:W-:Y:S01]  /*1270*/  ULEA UR6, UR7, UR6, 0x18 ;  /* 0x0000000607067291 */ /* 0x008fe2000f8ec03f */
[----:B----4-:R-:W-:-:S13]  /*1280*/  R2UR UR4, R0 ;  /* 0x00000000000472ca */ /* 0x010fda00000e0000 */
[----:B------:R-:W-:-:S04]  /*1290*/  ULEA.HI UR5, UR4, UR4, URZ, 0x1 ;  /* 0x0000000404057291 */ /* 0x000fc8000f8f083f */
[----:B------:R-:W-:-:S04]  /*12a0*/  ULOP3.LUT UR5, UR5, 0xffffe, URZ, 0xc0, !UPT ;  /* 0x000ffffe05057892 */ /* 0x000fc8000f8ec03f */
[----:B------:R-:W-:-:S03]  /*12b0*/  UIADD3 UR5, UR4, -UR5, URZ ;  /* 0x8000000504057290 */ /* 0x000fc6000fffe03f */
[----:B------:R-:W-:Y:S01]  /*12c0*/  ULDC UR4, c[0x0][0x28c] ;  /* 0x0000a30000047ab9 */ /* 0x000fe20000000800 */
[----:B------:R-:W-:Y:S01]  /*12d0*/  ULEA UR5, UR5, UR6, 0xc ;  /* 0x0000000605057291 */ /* 0x000fe2000f8e603f */
[----:B------:R-:W-:-:S03]  /*12e0*/  ISETP.LT.AND P0, PT, RZ, UR4, PT ;  /* 0x00000004ff007c0c */ /* 0x000fc6000bf01270 */
[----:B------:R-:W-:-:S04]  /*12f0*/  UIADD3 UR5, UR5, 0x100, URZ ;  /* 0x0000010005057890 */ /* 0x000fc8000fffe03f */
[----:B------:R-:W-:-:S04]  /*1300*/  USHF.R.U32.HI UR5, URZ, 0x4, UR5 ;  /* 0x000000043f057899 */ /* 0x000fc80008011605 */
[----:B------:R-:W-:Y:S02]  /*1310*/  ULOP3.LUT UR41, UR5, 0x3fff, URZ, 0xc0, !UPT ;  /* 0x00003fff05297892 */ /* 0x000fe4000f8ec03f */
[----:B-12---:R-:W-:Y:S10]  /*1320*/  @P0 BRA `(.L_x_17) ;  /* 0x0000000000400947 */ /* 0x006ff40003800000 */
[----:B------:R-:W-:Y:S01]  /*1330*/  MOV R0, 0x0 ;  /* 0x0000000000007802 */ /* 0x000fe20000000f00 */
[----:B------:R-:W-:Y:S01]  /*1340*/  ULDC.64 UR4, c[0x4][0x68] ;  /* 0x01001a0000047ab9 */ /* 0x000fe20000000a00 */
[----:B------:R-:W-:Y:S01]  /*1350*/  ULDC.64 UR6, c[0x4][0x8] ;  /* 0x0100020000067ab9 */ /* 0x000fe20000000a00 */
[----:B01----:R-:W-:Y:S01]  /*1360*/  IMAD.U32 R4, RZ, RZ, UR4 ;  /* 0x00000004ff047e24 */ /* 0x003fe2000f8e00ff */
[----:B------:R0:W1:Y:S01]  /*1370*/  LDC.64 R14, c[0x4][R0] ;  /* 0x01000000000e7b82 */ /* 0x0000620000000a00 */
[----:B------:R-:W-:Y:S01]  /*1380*/  IMAD.U32 R5, RZ, RZ, UR5 ;  /* 0x00000005ff057e24 */ /* 0x000fe2000f8e00ff */
[----:B------:R-:W-:Y:S01]  /*1390*/  ULDC.64 UR4, c[0x4][0x70] ;  /* 0x01001c0000047ab9 */ /* 0x000fe20000000a00 */
[----:B------:R-:W-:Y:S01]  /*13a0*/  IMAD.U32 R10, RZ, RZ, UR6 ;  /* 0x00000006ff0a7e24 */ /* 0x000fe2000f8e00ff */
[----:B------:R-:W-:Y:S01]  /*13b0*/  MOV R12, 0x1 ;  /* 0x00000001000c7802 */ /* 0x000fe20000000f00 */
[----:B------:R-:W-:Y:S02]  /*13c0*/  IMAD.U32 R6, RZ, RZ, UR4 ;  /* 0x00000004ff067e24 */ /* 0x000fe4000f8e00ff */
[----:B------:R-:W-:-:S02]  /*13d0*/  IMAD.U32 R7, RZ, RZ, UR5 ;  /* 0x00000005ff077e24 */ /* 0x000fc4000f8e00ff */
[----:B------:R-:W-:Y:S02]  /*13e0*/  IMAD.U32 R11, RZ, RZ, UR7 ;  /* 0x00000007ff0b7e24 */ /* 0x000fe4000f8e00ff */
[----:B------:R-:W-:Y:S02]  /*13f0*/  IMAD.MOV.U32 R8, RZ, RZ, 0x1e1 ;  /* 0x000001e1ff087424 */ /* 0x000fe400078e00ff */
[----:B0-----:R-:W-:-:S07]  /*1400*/  IMAD.MOV.U32 R13, RZ, RZ, RZ ;  /* 0x000000ffff0d7224 */ /* 0x001fce00078e00ff */
[----:B------:R-:W-:-:S07]  /*1410*/  LEPC R20, `(.L_x_17) ;  /* 0x000000001014794e */ /* 0x000fce0000000000 */
[----:B-12--5:R-:W-:Y:S05]  /*1420*/  CALL.ABS.NOINC R14 ;  /* 0x000000000e007343 */ /* 0x026fea0003c00000 */
.L_x_17:
[----:B------:R-:W-:-:S13]  /*1430*/  ISETP.NE.AND P0, PT, R166, 0x3, PT ;  /* 0x00000003a600780c */ /* 0x000fda0003f05270 */
[----:B------:R-:W-:Y:S05]  /*1440*/  @!P0 BRA `(.L_x_18) ;  /* 0x0000000000048947 */ /* 0x000fea0003800000 */
[----:B------:R-:W-:Y:S01]  /*1450*/  BPT.TRAP 0x1 ;  /* 0x000000040000795c */ /* 0x000fe20000300000 */
.L_x_18:
[----:B------:R-:W3:Y:S01]  /*1460*/  S2UR UR5, SR_CgaCtaId ;  /* 0x00000000000579c3 */ /* 0x000ee20000008800 */
[----:B------:R-:W-:Y:S01]  /*1470*/  UMOV UR4, 0x400 ;  /* 0x0000040000047882 */ /* 0x000fe20000000000 */
[----:B------:R-:W-:Y:S02]  /*1480*/  IMAD.U32 R0, RZ, RZ, UR38 ;  /* 0x00000026ff007e24 */ /* 0x000fe4000f8e00ff */
[----:B------:R-:W-:-:S03]  /*1490*/  IMAD.U32 R3, RZ, RZ, UR39 ;  /* 0x00000027ff037e24 */ /* 0x000fc6000f8e00ff */
[----:B------:R-:W-:Y:S01]  /*14a0*/  SHF.L.U32 R0, R0, 0x1f, RZ ;  /* 0x0000001f00007819 */ /* 0x000fe200000006ff */
[----:B---3--:R-:W-:-:S06]  /*14b0*/  ULEA UR4, UR5, UR4, 0x18 ;  /* 0x0000000405047291 */ /* 0x008fcc000f8ec03f */
[----:B------:R-:W-:-:S04]  /*14c0*/  IMAD.U32 R6, RZ, RZ, UR4 ;  /* 0x00000004ff067e24 */ /* 0x000fc8000f8e00ff */
[----:B------:R-:W-:-:S04]  /*14d0*/  IMAD R3, R3, 0x8, R6 ;  /* 0x0000000803037824 */ /* 0x000fc800078e0206 */
[----:B------:R3:W4:Y:S01]  /*14e0*/  SYNCS.PHASECHK.TRANS64.TRYWAIT P1, [R3+URZ], R0 ;  /* 0x00000000030075a7 */ /* 0x000722000802017f */
[----:B------:R-:W-:Y:S05]  /*14f0*/  @!P0 BRA `(.L_x_19) ;  /* 0x0000000000048947 */ /* 0x000fea0003800000 */
[----:B------:R-:W-:Y:S01]  /*1500*/  BPT.TRAP 0x1 ;  /* 0x000000040000795c */ /* 0x000fe20000300000 */
.L_x_19:
[----:B----4-:R-:W-:Y:S05]  /*1510*/  @P1 BRA `(.L_x_20) ;  /* 0x0000000000081947 */ /* 0x010fea0003800000 */
[----:B------:R-:W4:Y:S02]  /*1520*/  SYNCS.PHASECHK.TRANS64.TRYWAIT P1, [R3+URZ], R0 ;  /* 0x00000000030075a7 */ /* 0x000f24000802017f */
[----:B----4-:R-:W-:Y:S05]  /*1530*/  @!P1 BRA `(.L_x_21) ;  /* 0x000000ac00949947 */ /* 0x010fea0003800000 */
.L_x_20:
[----:B------:R-:W-:-:S04]  /*1540*/  UISETP.LT.AND UP0, UPT, UR40, 0x1, UPT ;  /* 0x000000012800788c */ /* 0x000fc8000bf01270 */
[----:B------:R-:W-:-:S06]  /*1550*/  USEL UR4, UR40, 0x1, UP0 ;  /* 0x0000000128047887 */ /* 0x000fcc0008000000 */
[----:B---34-:R-:W-:Y:S01]  /*1560*/  IMAD.U32 R0, RZ, RZ, UR4 ;  /* 0x00000004ff007e24 */ /* 0x018fe2000f8e00ff */
[----:B------:R-:W-:Y:S05]  /*1570*/  WARPSYNC.ALL ;  /* 0x0000000000007948 */ /* 0x000fea0003800000 */
[----:B------:R-:W-:-:S04]  /*1580*/  IADD3 R0, -R0, UR40, RZ ;  /* 0x0000002800007c10 */ /* 0x000fc8000fffe1ff */
[----:B------:R-:W-:Y:S02]  /*1590*/  ISETP.GE.AND P1, PT, R0, 0x1, PT ;  /* 0x000000010000780c */ /* 0x000fe40003f26270 */
[----:B------:R-:W-:Y:S01]  /*15a0*/  R2UR UR4, R6 ;  /* 0x00000000060472ca */ /* 0x000fe200000e0000 */
[----:B------:R-:W-:Y:S01]  /*15b0*/  WARPGROUP.ARRIVE ;  /* 0x00000000000079c5 */ /* 0x000fe20000000000 */
[----:B------:R-:W-:Y:S01]  /*15c0*/  UMOV UR9, 0x80000020 ;  /* 0x8000002000097882 */ /* 0x000fe20000000000 */
[----:B------:R-:W-:-:S10]  /*15d0*/  UMOV UR11, 0x80000020 ;  /* 0x80000020000b7882 */ /* 0x000fd40000000000 */
[----:B------:R-:W-:-:S04]  /*15e0*/  UIADD3 UR4, UR4, 0x14100, URZ ;  /* 0x0001410004047890 */ /* 0x000fc8000fffe03f */
[----:B------:R-:W-:-:S04]  /*15f0*/  USHF.R.U32.HI UR4, URZ, 0x4, UR4 ;  /* 0x000000043f047899 */ /* 0x000fc80008011604 */
[----:B------:R-:W-:Y:S02]  /*1600*/  ULOP3.LUT UR5, UR4, 0x3fff, URZ, 0xc0, !UPT ;  /* 0x00003fff04057892 */ /* 0x000fe4000f8ec03f */
[----:B------:R-:W-:Y:S02]  /*1610*/  ULOP3.LUT UR4, UR41, 0x10000, URZ, 0xfc, !UPT ;  /* 0x0001000029047892 */ /* 0x000fe4000f8efc3f */
[----:B------:R-:W-:Y:S02]  /*1620*/  ULOP3.LUT UR5, UR5, 0x10000, URZ, 0xfc, !UPT ;  /* 0x0001000005057892 */ /* 0x000fe4000f8efc3f */
[----:B------:R-:W-:Y:S02]  /*1630*/  ULEA UR6, UR39, UR4, 0xa ;  /* 0x0000000427067291 */ /* 0x000fe4000f8e503f */
[----:B------:R-:W-:-:S05]  /*1640*/  ULEA UR7, UR39, UR5, 0x9 ;  /* 0x0000000527077291 */ /* 0x000fca000f8e483f */
[----:B------:R-:W-:Y:S02]  /*1650*/  UMOV UR8, UR6 ;  /* 0x0000000600087c82 */ /* 0x000fe40008000000 */
[----:B------:R-:W-:Y:S02]  /*1660*/  UMOV UR10, UR7 ;  /* 0x00000007000a7c82 */ /* 0x000fe40008000000 */
[----:B------:R-:W-:Y:S01]  /*1670*/  HGMMA.64x128x16.F32 R88, gdesc[UR8], RZ, !UPT, gsb0 ;  /* 0x01e00000085879f0 */ /* 0x000fe2000c0008ff */
[----:B------:R-:W-:Y:S01]  /*1680*/  UIADD3 UR8, UR6, 0x200, URZ ;  /* 0x0000020006087890 */ /* 0x000fe2000fffe03f */
[----:B------:R-:W-:Y:S01]  /*1690*/  UMOV UR9, 0x80000020 ;  /* 0x8000002000097882 */ /* 0x000fe20000000000 */
[----:B------:R-:W-:Y:S02]  /*16a0*/  WARPGROUP.DEPBAR.LE gsb0, 0x0 ;  /* 0x00008000000079c5 */ /* 0x000fe40000010000 */
[----:B------:R-:W-:-:S07]  /*16b0*/  WARPGROUP.ARRIVE ;  /* 0x00000000000079c5 */ /* 0x000fce0000000000 */
[----:B------:R-:W-:Y:S01]  /*16c0*/  HGMMA.64x128x16.F32 R24, gdesc[UR8], RZ, !UPT, gsb0 ;  /* 0x01e00000081879f0 */ /* 0x000fe2000c0008ff */
[----:B------:R-:W-:Y:S02]  /*16d0*/  UIADD3 UR8, UR6, 0x2, URZ ;  /* 0x0000000206087890 */ /* 0x000fe4000fffe03f */
[----:B------:R-:W-:Y:S01]  /*16e0*/  UIADD3 UR10, UR7, 0x2, URZ ;  /* 0x00000002070a7890 */ /* 0x000fe2000fffe03f */
[----:B------:R-:W-:Y:S01]  /*16f0*/  UMOV UR9, 0x80000020 ;  /* 0x8000002000097882 */ /* 0x000fe20000000000 */
[----:B------:R-:W-:Y:S01]  /*1700*/  UMOV UR11, 0x80000020 ;  /* 0x80000020000b7882 */ /* 0x000fe20000000000 */
[----:B------:R-:W-:Y:S02]  /*1710*/  WARPGROUP.DEPBAR.LE gsb0, 0x0 ;  /* 0x00008000000079c5 */ /* 0x000fe40000010000 */
[----:B------:R-:W-:-:S06]  /*1720*/  WARPGROUP.ARRIVE ;  /* 0x00000000000079c5 */ /* 0x000fcc0000000000 */
[----:B------:R-:W-:Y:S01]  /*1730*/  HGMMA.64x128x16.F32 R88, gdesc[UR8], R88, gsb0 ;  /* 0x01e00000085879f0 */ /* 0x000fe20008000858 */
[----:B------:R-:W-:Y:S01]  /*1740*/  UIADD3 UR8, UR6, 0x202, URZ ;  /* 0x0000020206087890 */ /* 0x000fe2000fffe03f */
[----:B------:R-:W-:Y:S01]  /*1750*/  UMOV UR9, 0x80000020 ;  /* 0x8000002000097882 */ /* 0x000fe20000000000 */
[----:B------:R-:W-:Y:S02]  /*1760*/  WARPGROUP.DEPBAR.LE gsb0, 0x0 ;  /* 0x00008000000079c5 */ /* 0x000fe40000010000 */
[----:B------:R-:W-:-:S07]  /*1770*/  WARPGROUP.ARRIVE ;  /* 0x00000000000079c5 */ /* 0x000fce0000000000 */
[----:B------:R-:W-:Y:S03]  /*1780*/  HGMMA.64x128x16.F32 R24, gdesc[UR8], R24, gsb0 ;  /* 0x01e00000081879f0 */ /* 0x000fe60008000818 */
[----:B------:R-:W-:Y:S02]  /*1790*/  WARPGROUP.DEPBAR.LE gsb0, 0x0 ;  /* 0x00008000000079c5 */ /* 0x000fe40000010000 */
[----:B------:R-:W-:Y:S05]  /*17a0*/  @!P1 BRA `(.L_x_22) ;  /* 0x0000000400149947 */ /* 0x000fea0003800000 */
[----:B------:R-:W-:Y:S02]  /*17b0*/  UIADD3 UR6, UR39, 0x1, URZ ;  /* 0x0000000127067890 */ /* 0x000fe4000fffe03f */
[----:B------:R-:W-:Y:S02]  /*17c0*/  IMAD.U32 R3, RZ, RZ, UR39 ;  /* 0x00000027ff037e24 */ /* 0x000fe4000f8e00ff */
[----:B------:R-:W-:-:S04]  /*17d0*/  UISETP.NE.AND UP0, UPT, UR6, 0x5, UPT ;  /* 0x000000050600788c */ /* 0x000fc8000bf05270 */
[----:B------:R-:W-:Y:S02]  /*17e0*/  USEL UR7, URZ, 0x1, UP0 ;  /* 0x000000013f077887 */ /* 0x000fe40008000000 */
[----:B------:R-:W-:Y:S02]  /*17f0*/  USEL UR6, UR6, URZ, UP0 ;  /* 0x0000003f06067287 */ /* 0x000fe40008000000 */
[----:B------:R-:W-:-:S06]  /*1800*/  ULOP3.LUT UR7, UR38, UR7, URZ, 0x3c, !UPT ;  /* 0x0000000726077292 */ /* 0x000fcc000f8e3c3f */
[----:B------:R-:W-:-:S07]  /*1810*/  IMAD.U32 R7, RZ, RZ, UR7 ;  /* 0x00000007ff077e24 */ /* 0x000fce000f8e00ff */
.L_x_29:
[----:B------:R-:W-:Y:S05]  /*1820*/  @!P0 BRA `(.L_x_23) ;  /* 0x0000000000048947 */ /* 0x000fea0003800000 */
[----:B------:R-:W-:Y:S01]  /*1830*/  BPT.TRAP 0x1 ;  /* 0x000000040000795c */ /* 0x000fe20000300000 */
.L_x_23:
[----:B------:R-:W3:Y:S01]  /*1840*/  S2UR UR8, SR_CgaCtaId ;  /* 0x00000000000879c3 */ /* 0x000ee20000008800 */
[----:B------:R-:W-:Y:S01]  /*1850*/  UMOV UR7, 0x400 ;  /* 0x0000040000077882 */ /* 0x000fe20000000000 */
[----:B01----:R-:W-:Y:S02]  /*1860*/  MOV R5, UR6 ;  /* 0x0000000600057c02 */ /* 0x003fe40008000f00 */
[----:B------:R-:W-:Y:S01]  /*1870*/  SHF.L.U32 R4, R7, 0x1f, RZ ;  /* 0x0000001f07047819 */ /* 0x000fe200000006ff */
[----:B---3--:R-:W-:-:S06]  /*1880*/  ULEA UR7, UR8, UR7, 0x18 ;  /* 0x0000000708077291 */ /* 0x008fcc000f8ec03f */
[----:B------:R-:W-:-:S04]  /*1890*/  IMAD.U32 R6, RZ, RZ, UR7 ;  /* 0x00000007ff067e24 */ /* 0x000fc8000f8e00ff */
[----:B------:R-:W-:-:S04]  /*18a0*/  IMAD R5, R5, 0x8, R6 ;  /* 0x0000000805057824 */ /* 0x000fc800078e0206 */
[----:B------:R0:W1:Y:S01]  /*18b0*/  SYNCS.PHASECHK.TRANS64.TRYWAIT P1, [R5+URZ], R4 ;  /* 0x00000004050075a7 */ /* 0x000062000802017f */
[----:B------:R-:W-:Y:S05]  /*18c0*/  @!P0 BRA `(.L_x_24) ;  /* 0x0000000000048947 */ /* 0x000fea0003800000 */
[----:B------:R-:W-:Y:S01]  /*18d0*/  BPT.TRAP 0x1 ;  /* 0x000000040000795c */ /* 0x000fe20000300000 */
.L_x_24:
[----:B-1----:R-:W-:Y:S05]  /*18e0*/  @P1 BRA `(.L_x_25) ;  /* 0x0000000000081947 */ /* 0x002fea0003800000 */
[----:B------:R-:W1:Y:S02]  /*18f0*/  SYNCS.PHASECHK.TRANS64.TRYWAIT P1, [R5+URZ], R4 ;  /* 0x00000004050075a7 */ /* 0x000e64000802017f */
[----:B-1----:R-:W-:Y:S05]  /*1900*/  @!P1 BRA `(.L_x_26) ;  /* 0x000000a800b49947 */ /* 0x002fea0003800000 */
.L_x_25:
[----:B------:R-:W-:Y:S01]  /*1910*/  ULEA UR7, UR6, UR4, 0xa ;  /* 0x0000000406077291 */ /* 0x000fe2000f8e503f */
[----:B------:R-:W-:Y:S01]  /*1920*/  WARPGROUP.ARRIVE ;  /* 0x00000000000079c5 */ /* 0x000fe20000000000 */
[----:B------:R-:W-:Y:S01]  /*1930*/  ULEA UR12, UR6, UR5, 0x9 ;  /* 0x00000005060c7291 */ /* 0x000fe2000f8e483f */
[----:B------:R-:W-:Y:S01]  /*1940*/  UMOV UR9, 0x80000020 ;  /* 0x8000002000097882 */ /* 0x000fe20000000000 */
[----:B------:R-:W-:-:S03]  /*1950*/  UMOV UR11, 0x80000020 ;  /* 0x80000020000b7882 */ /* 0x000fc60000000000 */
[----:B------:R-:W-:Y:S02]  /*1960*/  UMOV UR8, UR7 ;  /* 0x0000000700087c82 */ /* 0x000fe40008000000 */
[----:B------:R-:W-:Y:S02]  /*1970*/  UMOV UR10, UR12 ;  /* 0x0000000c000a7c82 */ /* 0x000fe40008000000 */
[----:B------:R-:W-:Y:S01]  /*1980*/  HGMMA.64x128x16.F32 R88, gdesc[UR8], R88, gsb0 ;  /* 0x01e00000085879f0 */ /* 0x000fe20008000858 */
[----:B------:R-:W-:Y:S01]  /*1990*/  UIADD3 UR8, UR7, 0x200, URZ ;  /* 0x0000020007087890 */ /* 0x000fe2000fffe03f */
[----:B------:R-:W-:Y:S01]  /*19a0*/  UMOV UR9, 0x80000020 ;  /* 0x8000002000097882 */ /* 0x000fe20000000000 */
[----:B------:R-:W-:Y:S02]  /*19b0*/  WARPGROUP.DEPBAR.LE gsb0, 0x0 ;  /* 0x00008000000079c5 */ /* 0x000fe40000010000 */
[----:B------:R-:W-:-:S07]  /*19c0*/  WARPGROUP.ARRIVE ;  /* 0x00000000000079c5 */ /* 0x000fce0000000000 */
[----:B------:R-:W-:Y:S01]  /*19d0*/  HGMMA.64x128x16.F32 R24, gdesc[UR8], R24, gsb0 ;  /* 0x01e00000081879f0 */ /* 0x000fe20008000818 */
        /* <DEDUP_REMOVED lines=14> */
[----:B------:R-:W-:Y:S01]  /*1ac0*/  BPT.TRAP 0x1 ;  /* 0x000000040000795c */ /* 0x000fe20000300000 */
.L_x_27:
[----:B------:R-:W-:-:S13]  /*1ad0*/  ISETP.NE.AND P1, PT, R22, RZ, PT ;  /* 0x000000ff1600720c */ /* 0x000fda0003f25270 */
[----:B01----:R-:W-:-:S04]  /*1ae0*/  @P1 IMAD R4, R3, 0x8, R6 ;  /* 0x0000000803041824 */ /* 0x003fc800078e0206 */
[----:B------:R-:W-:-:S05]  /*1af0*/  @P1 VIADD R5, R4, 0x28 ;  /* 0x0000002804051836 */ /* 0x000fca0000000000 */
[----:B------:R-:W-:-:S04]  /*1b00*/  @P1 PRMT R5, R152, 0x654, R5 ;  /* 0x0000065498051816 */ /* 0x000fc80000000005 */
[----:B------:R0:W-:Y:S01]  /*1b10*/  @P1 SYNCS.ARRIVE.TRANS64.RED.A1T0 RZ, [R5+URZ], RZ ;  /* 0x000000ff05ff19a7 */ /* 0x0001e2000810043f */
[----:B------:R-:W-:-:S13]  /*1b20*/  ISETP.GT.U32.AND P1, PT, R19, 0x1, PT ;  /* 0x000000011300780c */ /* 0x000fda0003f24070 */
[----:B0-----:R-:W-:Y:S05]  /*1b30*/  @P1 BRA `(.L_x_28) ;  /* 0x0000000000041947 */ /* 0x001fea0003800000 */
[----:B------:R-:W-:Y:S01]  /*1b40*/  BPT.TRAP 0x1 ;  /* 0x000000040000795c */ /* 0x000fe20000300000 */
.L_x_28:
[----:B------:R-:W-:Y:S01]  /*1b50*/  UIADD3 UR6, UR6, 0x1, URZ ;  /* 0x0000000106067890 */ /* 0x000fe2000fffe03f */
[C---:B------:R-:W-:Y:S01]  /*1b60*/  ISETP.GT.AND P2, PT, R0.reuse, 0x1, PT ;  /* 0x000000010000780c */ /* 0x040fe20003f44270 */
[----:B------:R-:W-:Y:S02]  /*1b70*/  VIADD R3, R3, 0x1 ;  /* 0x0000000103037836 */ /* 0x000fe40000000000 */
[----:B------:R-:W-:Y:S01]  /*1b80*/  UISETP.NE.AND UP0, UPT, UR6, 0x5, UPT ;  /* 0x000000050600788c */ /* 0x000fe2000bf05270 */
[----:B------:R-:W-:Y:S02]  /*1b90*/  VIADD R0, R0, 0xffffffff ;  /* 0xffffffff00007836 */ /* 0x000fe40000000000 */
[C---:B------:R-:W-:Y:S01]  /*1ba0*/  ISETP.NE.AND P1, PT, R3.reuse, 0x5, PT ;  /* 0x000000050300780c */ /* 0x040fe20003f25270 */
[----:B------:R-:W-:Y:S02]  /*1bb0*/  USEL UR7, URZ, 0x1, UP0 ;  /* 0x000000013f077887 */ /* 0x000fe40008000000 */
[----:B------:R-:W-:Y:S01]  /*1bc0*/  USEL UR6, UR6, URZ, UP0 ;  /* 0x0000003f06067287 */ /* 0x000fe20008000000 */
[----:B------:R-:W-:-:S03]  /*1bd0*/  SEL R3, R3, RZ, P1 ;  /* 0x000000ff03037207 */ /* 0x000fc60000800000 */
[----:B------:R-:W-:Y:S01]  /*1be0*/  LOP3.LUT R7, R7, UR7, RZ, 0x3c, !PT ;  /* 0x0000000707077c12 */ /* 0x000fe2000f8e3cff */
[----:B------:R-:W-:Y:S07]  /*1bf0*/  @P2 BRA `(.L_x_29) ;  /* 0xfffffffc00082947 */ /* 0x000fee000383ffff */
.L_x_22:
[----:B------:R-:W3:Y:S02]  /*1c00*/  LDC R0, c[0x0][0x28c] ;  /* 0x0000a300ff007b82 */ /* 0x000ee40000000800 */
[----:B---3--:R-:W-:-:S13]  /*1c10*/  ISETP.GE.AND P1, PT, R0, 0x1, PT ;  /* 0x000000010000780c */ /* 0x008fda0003f26270 */
[----:B------:R-:W-:Y:S05]  /*1c20*/  @!P1 BRA `(.L_x_30) ;  /* 0x0000000000509947 */ /* 0x000fea0003800000 */
[----:B------:R-:W-:Y:S05]  /*1c30*/  @!P0 BRA `(.L_x_31) ;  /* 0x0000000000048947 */ /* 0x000fea0003800000 */
[----:B------:R-:W-:Y:S01]  /*1c40*/  BPT.TRAP 0x1 ;  /* 0x000000040000795c */ /* 0x000fe20000300000 */
.L_x_31:
[----:B------:R-:W-:Y:S01]  /*1c50*/  ISETP.NE.AND P0, PT, R22, RZ, PT ;  /* 0x000000ff1600720c */ /* 0x000fe20003f05270 */
[----:B------:R-:W-:Y:S01]  /*1c60*/  BSSY B0, `(.L_x_32) ;  /* 0x000000e000007945 */ /* 0x000fe20003800000 */
[----:B------:R-:W-:-:S11]  /*1c70*/  ISETP.GT.U32.AND P1, PT, R19, 0x1, PT ;  /* 0x000000011300780c */ /* 0x000fd60003f24070 */
[----:B------:R-:W-:Y:S05]  /*1c80*/  @!P0 BRA `(.L_x_33) ;  /* 0x00000000002c8947 */ /* 0x000fea0003800000 */
[----:B------:R-:W-:-:S04]  /*1c90*/  UISETP.LT.AND UP0, UPT, UR40, 0x1, UPT ;  /* 0x000000012800788c */ /* 0x000fc8000bf01270 */
[----:B------:R-:W-:-:S04]  /*1ca0*/  USEL UR6, UR40, 0x1, UP0 ;  /* 0x0000000128067887 */ /* 0x000fc80008000000 */
[----:B------:R-:W-:-:S04]  /*1cb0*/  UIADD3 UR6, UR39, UR40, -UR6 ;  /* 0x0000002827067290 */ /* 0x000fc8000fffe806 */
[----:B------:R-:W-:-:S04]  /*1cc0*/  UIMAD.WIDE.U32 UR4, UR6, -0x33333333, URZ ;  /* 0xcccccccd060478a5 */ /* 0x000fc8000f8e003f */
[----:B------:R-:W-:-:S04]  /*1cd0*/  USHF.R.U32.HI UR4, URZ, 0x2, UR5 ;  /* 0x000000023f047899 */ /* 0x000fc80008011605 */
[----:B------:R-:W-:-:S06]  /*1ce0*/  UIMAD UR6, UR4, -0x5, UR6 ;  /* 0xfffffffb040678a4 */ /* 0x000fcc000f8e0206 */
[----:B------:R-:W-:-:S04]  /*1cf0*/  IMAD.U32 R3, RZ, RZ, UR6 ;  /* 0x00000006ff037e24 */ /* 0x000fc8000f8e00ff */
[----:B------:R-:W-:-:S05]  /*1d00*/  IMAD R0, R3, 0x8, R6 ;  /* 0x0000000803007824 */ /* 0x000fca00078e0206 */
[----:B------:R-:W-:-:S04]  /*1d10*/  IADD3 R3, R0, 0x28, RZ ;  /* 0x0000002800037810 */ /* 0x000fc80007ffe0ff */
[----:B------:R-:W-:-:S04]  /*1d20*/  PRMT R3, R152, 0x654, R3 ;  /* 0x0000065498037816 */ /* 0x000fc80000000003 */
[----:B------:R3:W-:Y:S03]  /*1d30*/  SYNCS.ARRIVE.TRANS64.RED.A1T0 RZ, [R3+URZ], RZ ;  /* 0x000000ff03ff79a7 */ /* 0x0007e6000810043f */
.L_x_33:
[----:B------:R-:W-:Y:S05]  /*1d40*/  BSYNC B0 ;  /* 0x0000000000007941 */ /* 0x000fea0003800000 */
.L_x_32:
[----:B------:R-:W-:Y:S05]  /*1d50*/  @P1 BRA `(.L_x_30) ;  /* 0x0000000000041947 */ /* 0x000fea0003800000 */
[----:B------:R-:W-:Y:S01]  /*1d60*/  BPT.TRAP 0x1 ;  /* 0x000000040000795c */ /* 0x000fe20000300000 */
.L_x_30:
[----:B------:R-:W4:Y:S01]  /*1d70*/  LDC R6, c[0x0][0x288] ;  /* 0x0000a200ff067b82 */ /* 0x000f220000000800 */
[--C-:B------:R-:W-:Y:S01]  /*1d80*/  SHF.R.U32.HI R0, RZ, 0x2, R18.reuse ;  /* 0x00000002ff007819 */ /* 0x100fe20000011612 */
[----:B------:R-:W-:Y:S01]  /*1d90*/  IMAD.SHL.U32 R13, R154, 0x80, RZ ;  /* 0x000000809a0d7824 */ /* 0x000fe200078e00ff */
[----:B01----:R-:W-:Y:S01]  /*1da0*/  SHF.R.U32.HI R5, RZ, 0x7, R18 ;  /* 0x00000007ff057819 */ /* 0x003fe20000011612 */
[----:B------:R-:W-:Y:S01]  /*1db0*/  UIADD3 UR39, UR40, UR39, URZ ;  /* 0x0000002728277290 */ /* 0x000fe2000fffe03f */
[----:B------:R-:W-:Y:S01]  /*1dc0*/  LOP3.LUT R4, R18, 0x60, RZ, 0xc0, !PT ;  /* 0x0000006012047812 */ /* 0x000fe200078ec0ff */
[----:B------:R-:W-:Y:S01]  /*1dd0*/  ULDC UR7, c[0x0][0x284] ;  /* 0x0000a10000077ab9 */ /* 0x000fe20000000800 */
[----:B---3--:R-:W-:Y:S01]  /*1de0*/  LOP3.LUT R3, R0, 0x7, RZ, 0xc0, !PT ;  /* 0x0000000700037812 */ /* 0x008fe200078ec0ff */
[----:B------:R-:W-:Y:S01]  /*1df0*/  UISETP.GT.U32.AND UP0, UPT, UR39, 0x4, UPT ;  /* 0x000000042700788c */ /* 0x000fe2000bf04070 */
[----:B------:R-:W-:Y:S01]  /*1e00*/  LOP3.LUT R0, R5, 0x1, RZ, 0xc0, !PT ;  /* 0x0000000105007812 */ /* 0x000fe200078ec0ff */
[----:B------:R-:W-:Y:S01]  /*1e10*/  UISETP.GE.U32.AND UP1, UPT, UR40, 0x5, UPT ;  /* 0x000000052800788c */ /* 0x000fe2000bf26070 */
[----:B------:R-:W-:Y:S01]  /*1e20*/  SHF.R.U32.HI R10, RZ, 0x1, R4 ;  /* 0x00000001ff0a7819 */ /* 0x000fe20000011604 */
[----:B------:R-:W-:Y:S01]  /*1e30*/  UISETP.LT.U32.AND UP0, UPT, UR40, 0x5, UP0 ;  /* 0x000000052800788c */ /* 0x000fe20008701070 */
[----:B------:R-:W-:Y:S01]  /*1e40*/  LOP3.LUT R4, R18, 0x3, RZ, 0xc0, !PT ;  /* 0x0000000312047812 */ /* 0x000fe200078ec0ff */
[----:B------:R-:W-:Y:S01]  /*1e50*/  IMAD.SHL.U32 R8, R0, 0x40, RZ ;  /* 0x0000004000087824 */ /* 0x000fe200078e00ff */
[----:B------:R-:W-:Y:S01]  /*1e60*/  IADD3 R5, RZ, -R10, -R3 ;  /* 0x8000000aff057210 */ /* 0x000fe20007ffe803 */
[----:B------:R-:W-:Y:S01]  /*1e70*/  ULDC.64 UR8, c[0x0][0x5d0] ;  /* 0x0001740000087ab9 */ /* 0x000fe20000000a00 */
[----:B------:R-:W-:Y:S01]  /*1e80*/  SHF.R.S32.HI R21, RZ, 0x1f, R23 ;  /* 0x0000001fff157819 */ /* 0x000fe20000011417 */
[----:B------:R-:W-:Y:S01]  /*1e90*/  UIMAD.WIDE.U32 UR4, UR39, -0x33333333, URZ ;  /* 0xcccccccd270478a5 */ /* 0x000fe2000f8e003f */
[----:B--2---:R-:W-:Y:S01]  /*1ea0*/  LOP3.LUT R157, R8, 0x40, R3, 0xe2, !PT ;  /* 0x00000040089d7812 */ /* 0x004fe200078ee203 */
[----:B------:R-:W-:Y:S01]  /*1eb0*/  IMAD R3, R0, -0x40, R5 ;  /* 0xffffffc000037824 */ /* 0x000fe200078e0205 */
[----:B------:R-:W-:Y:S01]  /*1ec0*/  USEL UR6, URZ, 0x1, !UP0 ;  /* 0x000000013f067887 */ /* 0x000fe2000c000000 */
[----:B------:R-:W-:Y:S01]  /*1ed0*/  IMAD.SHL.U32 R0, R153, 0x100, RZ ;  /* 0x0000010099007824 */ /* 0x000fe200078e00ff */
[----:B------:R-:W-:Y:S01]  /*1ee0*/  USHF.R.U32.HI UR4, URZ, 0x2, UR5 ;  /* 0x000000023f047899 */ /* 0x000fe20008011605 */
[----:B----4-:R-:W-:Y:S01]  /*1ef0*/  IMAD R12, R4, -0x2, R6 ;  /* 0xfffffffe040c7824 */ /* 0x010fe200078e0206 */
[----:B------:R-:W-:Y:S01]  /*1f00*/  ISETP.GE.AND P0, PT, R13, R6, PT ;  /* 0x000000060d00720c */ /* 0x000fe20003f06270 */
[----:B------:R-:W-:Y:S01]  /*1f10*/  IMAD.SHL.U32 R6, R18, 0x2, RZ ;  /* 0x0000000212067824 */ /* 0x000fe200078e00ff */
[----:B------:R-:W-:Y:S01]  /*1f20*/  ULOP3.LUT UR38, UR38, UR6, URZ, 0x3c, !UPT ;  /* 0x0000000626267292 */ /* 0x000fe2000f8e3c3f */
[----:B------:R-:W-:Y:S01]  /*1f30*/  IMAD R4, R21, UR8, RZ ;  /* 0x0000000815047c24 */ /* 0x000fe2000f8e02ff */
[C---:B------:R-:W-:Y:S01]  /*1f40*/  ISETP.GE.OR P0, PT, R0.reuse, UR7, P0 ;  /* 0x0000000700007c0c */ /* 0x040fe20008706670 */
[----:B------:R-:W-:Y:S01]  /*1f50*/  IMAD.WIDE R8, R153, 0x100, RZ ;  /* 0x0000010099087825 */ /* 0x000fe200078e02ff */
[----:B------:R-:W-:Y:S01]  /*1f60*/  LOP3.LUT R6, R13, 0x6, R6, 0xf8, !PT ;  /* 0x000000060d067812 */ /* 0x000fe200078ef806 */
[----:B------:R-:W-:Y:S01]  /*1f70*/  UIMAD UR39, UR4, -0x5, UR39 ;  /* 0xfffffffb042778a4 */ /* 0x000fe2000f8e0227 */
[----:B------:R-:W-:Y:S01]  /*1f80*/  IADD3 R3, -R0, UR7, R3 ;  /* 0x0000000700037c10 */ /* 0x000fe2000fffe103 */
[----:B------:R-:W-:Y:S01]  /*1f90*/  IMAD R11, R23, UR9, R4 ;  /* 0x00000009170b7c24 */ /* 0x000fe2000f8e0204 */
[----:B------:R-:W-:Y:S01]  /*1fa0*/  SHF.R.S32.HI R7, RZ, 0x1f, R6 ;  /* 0x0000001fff077819 */ /* 0x000fe20000011406 */
[----:B------:R-:W-:Y:S01]  /*1fb0*/  @UP1 ULOP3.LUT UR38, UR38, 0x1, UR4, 0x78, !UPT ;  /* 0x0000000126261892 */ /* 0x000fe2000f8e7804 */
[----:B------:R-:W-:Y:S01]  /*1fc0*/  LOP3.LUT R157, R8, R157, R10, 0xfe, !PT ;  /* 0x0000009d089d7212 */ /* 0x000fe200078efe0a */
[----:B------:R-:W-:-:S02]  /*1fd0*/  IMAD.IADD R0, R12, 0x1, -R13 ;  /* 0x000000010c007824 */ /* 0x000fc400078e0a0d */
[----:B------:R-:W-:-:S04]  /*1fe0*/  IMAD.WIDE.U32 R4, R23, UR8, R6 ;  /* 0x0000000817047c25 */ /* 0x000fc8000f8e0006 */
[----:B------:R-:W-:Y:S02]  /*1ff0*/  IMAD.IADD R11, R5, 0x1, R11 ;  /* 0x00000001050b7824 */ /* 0x000fe400078e020b */
[----:B------:R-:W-:Y:S02]  /*2000*/  IMAD.MOV.U32 R153, RZ, RZ, -0x1 ;  /* 0xffffffffff997424 */ /* 0x000fe400078e00ff */
[----:B------:R-:W-:Y:S01]  /*2010*/  IMAD.MOV.U32 R10, RZ, RZ, R4 ;  /* 0x000000ffff0a7224 */ /* 0x000fe200078e0004 */
[----:B------:R-:W-:Y:S06]  /*2020*/  @P0 BRA `(.L_x_34) ;  /* 0x0000008400680947 */ /* 0x000fec0003800000 */
[----:B------:R-:W0:Y:S01]  /*2030*/  LDC.64 R4, c[0x0][0x5c8] ;  /* 0x00017200ff047b82 */ /* 0x000e220000000a00 */
[----:B-----5:R-:W-:Y:S01]  /*2040*/  FSETP.NEU.AND P0, PT, R156, RZ, PT ;  /* 0x000000ff9c00720b */ /* 0x020fe20003f0d000 */
[----:B------:R-:W-:Y:S01]  /*2050*/  BSSY B0, `(.L_x_34) ;  /* 0x0000857000007945 */ /* 0x000fe20003800000 */
[----:B------:R-:W-:-:S04]  /*2060*/  ISETP.GT.AND P3, PT, R3, RZ, PT ;  /* 0x000000ff0300720c */ /* 0x000fc80003f64270 */
[----:B------:R-:W-:Y:S01]  /*2070*/  ISETP.GT.AND P1, PT, R0, RZ, P3 ;  /* 0x000000ff0000720c */ /* 0x000fe20001f24270 */
[-C--:B0-----:R-:W-:Y:S02]  /*2080*/  IMAD R12, R9, R4.reuse, RZ ;  /* 0x00000004090c7224 */ /* 0x081fe400078e02ff */
[----:B------:R-:W-:-:S04]  /*2090*/  IMAD.WIDE.U32 R168, R157, R4, R10 ;  /* 0x000000049da87225 */ /* 0x000fc800078e000a */
[----:B------:R-:W-:-:S05]  /*20a0*/  IMAD R11, R157, R5, R12 ;  /* 0x000000059d0b7224 */ /* 0x000fca00078e020c */
[----:B------:R-:W-:Y:S01]  /*20b0*/  IADD3 R167, R169, R11, RZ ;  /* 0x0000000ba9a77210 */ /* 0x000fe20007ffe0ff */
[----:B------:R-:W-:Y:S06]  /*20c0*/  @!P0 BRA `(.L_x_35) ;  /* 0x0000006000088947 */ /* 0x000fec0003800000 */
[----:B------:R-:W0:Y:S01]  /*20d0*/  LDC.64 R12, c[0x0][0x5b8] ;  /* 0x00016e00ff0c7b82 */ /* 0x000e220000000a00 */
[----:B------:R-:W-:-:S07]  /*20e0*/  ULDC.64 UR4, c[0x0][0x5c0] ;  /* 0x0001700000047ab9 */ /* 0x000fce0000000a00 */
[----:B------:R-:W1:Y:S08]  /*20f0*/  LDC.64 R14, c[0x0][0x5b0] ;  /* 0x00016c00ff0e7b82 */ /* 0x000e700000000a00 */
[----:B------:R-:W2:Y:S01]  /*2100*/  LDC.64 R10, c[0x0][0x5a8] ;  /* 0x00016a00ff0a7b82 */ /* 0x000ea20000000a00 */
[----:B0-----:R-:W-:-:S04]  /*2110*/  IMAD R20, R21, R12, RZ ;  /* 0x0000000c15147224 */ /* 0x001fc800078e02ff */
[C---:B------:R-:W-:Y:S02]  /*2120*/  IMAD R13, R23.reuse, R13, R20 ;  /* 0x0000000d170d7224 */ /* 0x040fe400078e0214 */
[----:B------:R-:W-:-:S04]  /*2130*/  IMAD.WIDE.U32 R20, R23, R12, R6 ;  /* 0x0000000c17147225 */ /* 0x000fc800078e0006 */
[-C--:B-1----:R-:W-:Y:S02]  /*2140*/  IMAD R154, R9, R14.reuse, RZ ;  /* 0x0000000e099a7224 */ /* 0x082fe400078e02ff */
[----:B------:R-:W-:Y:S02]  /*2150*/  IMAD.IADD R159, R21, 0x1, R13 ;  /* 0x00000001159f7824 */ /* 0x000fe400078e020d */
[----:B------:R-:W-:Y:S02]  /*2160*/  IMAD.MOV.U32 R158, RZ, RZ, R20 ;  /* 0x000000ffff9e7224 */ /* 0x000fe400078e0014 */
[C---:B------:R-:W-:Y:S02]  /*2170*/  IMAD R169, R157.reuse, R15, R154 ;  /* 0x0000000f9da97224 */ /* 0x040fe400078e029a */
[----:B------:R-:W-:-:S04]  /*2180*/  IMAD.WIDE.U32 R160, R157, R14, R158 ;  /* 0x0000000e9da07225 */ /* 0x000fc800078e009e */
[----:B------:R-:W-:Y:S01]  /*2190*/  IMAD.IADD R154, R161, 0x1, R169 ;  /* 0x00000001a19a7824 */ /* 0x000fe200078e02a9 */
[----:B--2---:R-:W-:-:S04]  /*21a0*/  LEA R162, P0, R160, R10, 0x1 ;  /* 0x0000000aa0a27211 */ /* 0x004fc800078008ff */
[----:B------:R-:W-:-:S05]  /*21b0*/  LEA.HI.X R163, R160, R11, R154, 0x1, P0 ;  /* 0x0000000ba0a37211 */ /* 0x000fca00000f0c9a */
[----:B------:R-:W2:Y:S01]  /*21c0*/  @P1 LDG.E.LTC128B.U16 R154, desc[UR36][R162.64] ;  /* 0x00000024a29a1981 */ /* 0x000ea2000c1e1520 */
[----:B------:R-:W-:Y:S01]  /*21d0*/  IMAD.WIDE.U32 R164, R157, R14, R6 ;  /* 0x0000000e9da47225 */ /* 0x000fe200078e0006 */
[----:B------:R-:W-:Y:S01]  /*21e0*/  ISETP.GT.AND P2, PT, R0, 0x1, P3 ;  /* 0x000000010000780c */ /* 0x000fe20001f44270 */
[----:B------:R-:W-:Y:S01]  /*21f0*/  BSSY B1, `(.L_x_36) ;  /* 0x0000012000017945 */ /* 0x000fe20003800000 */
[----:B------:R-:W-:Y:S01]  /*2200*/  LEA R160, P0, R168, UR4, 0x1 ;  /* 0x00000004a8a07c11 */ /* 0x000fe2000f8008ff */
[----:B------:R-:W-:Y:S02]  /*2210*/  IMAD.IADD R165, R169, 0x1, R165 ;  /* 0x00000001a9a57824 */ /* 0x000fe400078e02a5 */
[----:B------:R-:W-:-:S04]  /*2220*/  IMAD.WIDE.U32 R164, R23, R12, R164 ;  /* 0x0000000c17a47225 */ /* 0x000fc800078e00a4 */
[----:B--2---:R-:W-:-:S05]  /*2230*/  HADD2.F32 R161, -RZ, R154.H0_H0 ;  /* 0x2000009affa17230 */ /* 0x004fca0000004100 */
[----:B------:R-:W-:-:S04]  /*2240*/  FMUL R161, R161, R156 ;  /* 0x0000009ca1a17220 */ /* 0x000fc80000400000 */
[----:B------:R-:W-:Y:S01]  /*2250*/  FFMA R161, R88, R155, R161 ;  /* 0x0000009b58a17223 */ /* 0x000fe200000000a1 */
[----:B------:R-:W-:-:S04]  /*2260*/  IMAD.IADD R88, R13, 0x1, R165 ;  /* 0x000000010d587824 */ /* 0x000fc800078e02a5 */
[----:B------:R-:W-:Y:S02]  /*2270*/  F2FP.F16.F32.PACK_AB R163, RZ, R161 ;  /* 0x000000a1ffa3723e */ /* 0x000fe400000000ff */
[----:B------:R-:W-:Y:S02]  /*2280*/  LEA.HI.X R161, R168, UR5, R167, 0x1, P0 ;  /* 0x00000005a8a17c11 */ /* 0x000fe400080f0ca7 */
[----:B------:R-:W-:Y:S02]  /*2290*/  PRMT R165, R163, 0x7610, R165 ;  /* 0x00007610a3a57816 */ /* 0x000fe400000000a5 */
[----:B------:R-:W-:-:S03]  /*22a0*/  LEA R162, P0, R164, R10, 0x1 ;  /* 0x0000000aa4a27211 */ /* 0x000fc600078008ff */
[----:B------:R0:W-:Y:S01]  /*22b0*/  @P1 STG.E.U16 desc[UR36][R160.64], R165 ;  /* 0x000000a5a0001986 */ /* 0x0001e2000c101524 */
[----:B------:R-:W-:Y:S01]  /*22c0*/  LEA.HI.X R163, R164, R11, R88, 0x1, P0 ;  /* 0x0000000ba4a37211 */ /* 0x000fe200000f0c58 */
[C---:B------:R-:W-:Y:S01]  /*22d0*/  IMAD.SHL.U32 R164, R14.reuse, 0x8, RZ ;  /* 0x000000080ea47824 */ /* 0x040fe200078e00ff */
[----:B0-----:R-:W-:Y:S01]  /*22e0*/  SHF.L.U64.HI R165, R14, 0x3, R15 ;  /* 0x000000030ea57819 */ /* 0x001fe2000001020f */
[----:B------:R-:W-:Y:S06]  /*22f0*/  @!P2 BRA `(.L_x_37) ;  /* 0x000000000004a947 */ /* 0x000fec0003800000 */
[----:B------:R0:W5:Y:S02]  /*2300*/  LDG.E.LTC128B.U16 R154, desc[UR36][R162.64+0x2] ;  /* 0x00000224a29a7981 */ /* 0x000164000c1e1520 */
.L_x_37:
[----:B------:R-:W-:Y:S05]  /*2310*/  BSYNC B1 ;  /* 0x0000000000017941 */ /* 0x000fea0003800000 */
.L_x_36:
[----:B-----5:R-:W-:Y:S01]  /*2320*/  HADD2.F32 R167, -RZ, R154.H0_H0 ;  /* 0x2000009affa77230 */ /* 0x020fe20000004100 */
[----:B------:R-:W-:Y:S01]  /*2330*/  ISETP.GT.AND P0, PT, R3, 0x8, PT ;  /* 0x000000080300780c */ /* 0x000fe20003f04270 */
[----:B------:R-:W-:-:S04]  /*2340*/  IMAD.WIDE.U32 R172, R157, R14, R164 ;  /* 0x0000000e9dac7225 */ /* 0x000fc800078e00a4 */
[----:B------:R-:W-:Y:S01]  /*2350*/  FMUL R88, R167, R156 ;  /* 0x0000009ca7587220 */ /* 0x000fe20000400000 */
[----:B------:R-:W-:Y:S01]  /*2360*/  IMAD.IADD R171, R169, 0x1, R173 ;  /* 0x00000001a9ab7824 */ /* 0x000fe200078e02ad */
[----:B------:R-:W-:Y:S02]  /*2370*/  IADD3 R167, P4, R20, R172, RZ ;  /* 0x000000ac14a77210 */ /* 0x000fe40007f9e0ff */
[----:B------:R-:W-:Y:S01]  /*2380*/  FFMA R89, R89, R155, R88 ;  /* 0x0000009b59597223 */ /* 0x000fe20000000058 */
[----:B------:R-:W-:Y:S02]  /*2390*/  ISETP.GT.AND P1, PT, R0, RZ, P0 ;  /* 0x000000ff0000720c */ /* 0x000fe40000724270 */
[----:B------:R-:W-:Y:S01]  /*23a0*/  IMAD.X R168, R171, 0x1, R159, P4 ;  /* 0x00000001aba87824 */ /* 0x000fe200020e069f */
[----:B------:R-:W-:Y:S02]  /*23b0*/  LEA R88, P4, R167, R10, 0x1 ;  /* 0x0000000aa7587211 */ /* 0x000fe400078808ff */
[----:B------:R-:W-:-:S02]  /*23c0*/  F2FP.F16.F32.PACK_AB R169, RZ, R89 ;  /* 0x00000059ffa9723e */ /* 0x000fc400000000ff */
[--C-:B------:R-:W-:Y:S02]  /*23d0*/  LEA.HI.X R89, R167, R11, R168.reuse, 0x1, P4 ;  /* 0x0000000ba7597211 */ /* 0x100fe400020f0ca8 */
[----:B------:R-:W-:-:S05]  /*23e0*/  PRMT R168, R169, 0x7610, R168 ;  /* 0x00007610a9a87816 */ /* 0x000fca00000000a8 */
[----:B------:R1:W-:Y:S04]  /*23f0*/  @P2 STG.E.U16 desc[UR36][R160.64+0x2], R168 ;  /* 0x000002a8a0002986 */ /* 0x0003e8000c101524 */
[----:B------:R2:W3:Y:S01]  /*2400*/  @P1 LDG.E.LTC128B.U16 R154, desc[UR36][R88.64] ;  /* 0x00000024589a1981 */ /* 0x0004e2000c1e1520 */
[----:B------:R-:W-:Y:S01]  /*2410*/  IMAD.SHL.U32 R167, R4, 0x10, RZ ;  /* 0x0000001004a77824 */ /* 0x000fe200078e00ff */
[----:B------:R-:W-:Y:S01]  /*2420*/  IADD3 R172, P2, R6, R172, RZ ;  /* 0x000000ac06ac7210 */ /* 0x000fe20007f5e0ff */
[----:B------:R-:W-:Y:S03]  /*2430*/  BSSY B1, `(.L_x_38) ;  /* 0x0000011000017945 */ /* 0x000fe60003800000 */
[----:B------:R-:W-:-:S02]  /*2440*/  IADD3 R170, P4, R167, R160, RZ ;  /* 0x000000a0a7aa7210 */ /* 0x000fc40007f9e0ff */
[----:B------:R-:W-:Y:S02]  /*2450*/  IADD3.X R173, R7, R171, RZ, P2, !PT ;  /* 0x000000ab07ad7210 */ /* 0x000fe400017fe4ff */
[----:B------:R-:W-:Y:S01]  /*2460*/  ISETP.GT.AND P2, PT, R0, 0x1, P0 ;  /* 0x000000010000780c */ /* 0x000fe20000744270 */
[----:B------:R-:W-:-:S04]  /*2470*/  IMAD.WIDE.U32 R172, R23, R12, R172 ;  /* 0x0000000c17ac7225 */ /* 0x000fc800078e00ac */
[----:B-1----:R-:W-:Y:S01]  /*2480*/  IMAD.IADD R168, R13, 0x1, R173 ;  /* 0x000000010da87824 */ /* 0x002fe200078e02ad */
[----:B--2---:R-:W-:-:S04]  /*2490*/  LEA R88, P5, R172, R10, 0x1 ;  /* 0x0000000aac587211 */ /* 0x004fc800078a08ff */
[----:B------:R-:W-:Y:S01]  /*24a0*/  LEA.HI.X R89, R172, R11, R168, 0x1, P5 ;  /* 0x0000000bac597211 */ /* 0x000fe200028f0ca8 */
[----:B---3--:R-:W-:-:S05]  /*24b0*/  HADD2.F32 R169, -RZ, R154.H0_H0 ;  /* 0x2000009affa97230 */ /* 0x008fca0000004100 */
[----:B------:R-:W-:-:S04]  /*24c0*/  FMUL R169, R169, R156 ;  /* 0x0000009ca9a97220 */ /* 0x000fc80000400000 */
[----:B------:R-:W-:Y:S01]  /*24d0*/  FFMA R90, R90, R155, R169 ;  /* 0x0000009b5a5a7223 */ /* 0x000fe200000000a9 */
[----:B------:R-:W-:-:S04]  /*24e0*/  SHF.L.U64.HI R169, R4, 0x4, R5 ;  /* 0x0000000404a97819 */ /* 0x000fc80000010205 */
[----:B------:R-:W-:Y:S01]  /*24f0*/  F2FP.F16.F32.PACK_AB R90, RZ, R90 ;  /* 0x0000005aff5a723e */ /* 0x000fe200000000ff */
[----:B------:R-:W-:-:S05]  /*2500*/  IMAD.X R171, R169, 0x1, R161, P4 ;  /* 0x00000001a9ab7824 */ /* 0x000fca00020e06a1 */
[----:B------:R1:W-:Y:S01]  /*2510*/  @P1 STG.E.U16 desc[UR36][R170.64], R90 ;  /* 0x0000005aaa001986 */ /* 0x0003e2000c101524 */
[----:B------:R-:W-:Y:S05]  /*2520*/  @!P2 BRA `(.L_x_39) ;  /* 0x000000000004a947 */ /* 0x000fea0003800000 */
[----:B------:R2:W5:Y:S02]  /*2530*/  LDG.E.LTC128B.U16 R154, desc[UR36][R88.64+0x2] ;  /* 0x00000224589a7981 */ /* 0x000564000c1e1520 */
.L_x_39:
[----:B------:R-:W-:Y:S05]  /*2540*/  BSYNC B1 ;  /* 0x0000000000017941 */ /* 0x000fea0003800000 */
.L_x_38:
[----:B-----5:R-:W-:Y:S01]  /*2550*/  HADD2.F32 R173, -RZ, R154.H0_H0 ;  /* 0x2000009affad7230 */ /* 0x020fe20000004100 */
[----:B------:R-:W-:Y:S01]  /*2560*/  ISETP.GT.AND P1, PT, R0, 0x8, P3 ;  /* 0x000000080000780c */ /* 0x000fe20001f24270 */
[----:B------:R-:W-:Y:S03]  /*2570*/  BSSY B1, `(.L_x_40) ;  /* 0x000000a000017945 */ /* 0x000fe60003800000 */
[----:B-1----:R-:W-:-:S04]  /*2580*/  FMUL R90, R173, R156 ;  /* 0x0000009cad5a7220 */ /* 0x002fc80000400000 */
[----:B------:R-:W-:Y:S01]  /*2590*/  FFMA R90, R91, R155, R90 ;  /* 0x0000009b5b5a7223 */ /* 0x000fe2000000005a */
[----:B------:R-:W-:-:S04]  /*25a0*/  @P2 IMAD.MOV.U32 R91, RZ, RZ, R171 ;  /* 0x000000ffff5b2224 */ /* 0x000fc800078e00ab */
[----:B------:R-:W-:-:S04]  /*25b0*/  F2FP.F16.F32.PACK_AB R90, RZ, R90 ;  /* 0x0000005aff5a723e */ /* 0x000fc800000000ff */
[----:B------:R-:W-:Y:S01]  /*25c0*/  PRMT R168, R90, 0x7610, R168 ;  /* 0x000076105aa87816 */ /* 0x000fe200000000a8 */
[----:B------:R-:W-:-:S05]  /*25d0*/  @P2 IMAD.MOV.U32 R90, RZ, RZ, R170 ;  /* 0x000000ffff5a2224 */ /* 0x000fca00078e00aa */
[----:B------:R1:W-:Y:S01]  /*25e0*/  @P2 STG.E.U16 desc[UR36][R90.64+0x2], R168 ;  /* 0x000002a85a002986 */ /* 0x0003e2000c101524 */
[----:B------:R-:W-:Y:S05]  /*25f0*/  @!P1 BRA `(.L_x_41) ;  /* 0x0000000000049947 */ /* 0x000fea0003800000 */
[----:B------:R3:W5:Y:S02]  /*2600*/  LDG.E.LTC128B.U16 R154, desc[UR36][R162.64+0x10] ;  /* 0x00001024a29a7981 */ /* 0x000764000c1e1520 */
.L_x_41:
[----:B------:R-:W-:Y:S05]  /*2610*/  BSYNC B1 ;  /* 0x0000000000017941 */ /* 0x000fea0003800000 */
.L_x_40:
[----:B-1---5:R-:W-:Y:S01]  /*2620*/  HADD2.F32 R91, -RZ, R154.H0_H0 ;  /* 0x2000009aff5b7230 */ /* 0x022fe20000004100 */
[----:B------:R-:W-:Y:S01]  /*2630*/  ISETP.GT.AND P2, PT, R0, 0x9, P3 ;  /* 0x000000090000780c */ /* 0x000fe20001f44270 */
[----:B------:R-:W-:Y:S01]  /*2640*/  @P1 IMAD.MOV.U32 R90, RZ, RZ, R160 ;  /* 0x000000ffff5a1224 */ /* 0x000fe200078e00a0 */
[----:B------:R-:W-:Y:S02]  /*2650*/  BSSY B1, `(.L_x_42) ;  /* 0x0000009000017945 */ /* 0x000fe40003800000 */
[----:B------:R-:W-:-:S04]  /*2660*/  FMUL R91, R91, R156 ;  /* 0x0000009c5b5b7220 */ /* 0x000fc80000400000 */
[----:B------:R-:W-:-:S05]  /*2670*/  FFMA R91, R92, R155, R91 ;  /* 0x0000009b5c5b7223 */ /* 0x000fca000000005b */
[----:B------:R-:W-:-:S04]  /*2680*/  F2FP.F16.F32.PACK_AB R91, RZ, R91 ;  /* 0x0000005bff5b723e */ /* 0x000fc800000000ff */
[----:B------:R-:W-:Y:S01]  /*2690*/  PRMT R92, R91, 0x7610, R92 ;  /* 0x000076105b5c7816 */ /* 0x000fe2000000005c */
[----:B------:R-:W-:-:S05]  /*26a0*/  @P1 IMAD.MOV.U32 R91, RZ, RZ, R161 ;  /* 0x000000ffff5b1224 */ /* 0x000fca00078e00a1 */
[----:B------:R1:W-:Y:S01]  /*26b0*/  @P1 STG.E.U16 desc[UR36][R90.64+0x10], R92 ;  /* 0x0000105c5a001986 */ /* 0x0003e2000c101524 */
[----:B------:R-:W-:Y:S05]  /*26c0*/  @!P2 BRA `(.L_x_43) ;  /* 0x000000000004a947 */ /* 0x000fea0003800000 */
[----:B------:R4:W5:Y:S02]  /*26d0*/  LDG.E.LTC128B.U16 R154, desc[UR36][R162.64+0x12] ;  /* 0x00001224a29a7981 */ /* 0x000964000c1e1520 */
.L_x_43:
[----:B------:R-:W-:Y:S05]  /*26e0*/  BSYNC B1 ;  /* 0x0000000000017941 */ /* 0x000fea0003800000 */
.L_x_42:
[----:B-1---5:R-:W-:Y:S01]  /*26f0*/  HADD2.F32 R91, -RZ, R154.H0_H0 ;  /* 0x2000009aff5b7230 */ /* 0x022fe20000004100 */
[----:B------:R-:W-:Y:S01]  /*2700*/  ISETP.GT.AND P1, PT, R0, 0x8, P0 ;  /* 0x000000080000780c */ /* 0x000fe20000724270 */
[----:B------:R-:W-:Y:S03]  /*2710*/  BSSY B1, `(.L_x_44) ;  /* 0x000000a000017945 */ /* 0x000fe60003800000 */
[----:B------:R-:W-:Y:S01]  /*2720*/  FMUL R90, R91, R156 ;  /* 0x0000009c5b5a7220 */ /* 0x000fe20000400000 */
[----:B------:R-:W-:-:S03]  /*2730*/  @P2 MOV R91, R161 ;  /* 0x000000a1005b2202 */ /* 0x000fc60000000f00 */
[----:B------:R-:W-:-:S05]  /*2740*/  FFMA R90, R93, R155, R90 ;  /* 0x0000009b5d5a7223 */ /* 0x000fca000000005a */
[----:B------:R-:W-:-:S04]  /*2750*/  F2FP.F16.F32.PACK_AB R90, RZ, R90 ;  /* 0x0000005aff5a723e */ /* 0x000fc800000000ff */
[----:B------:R-:W-:Y:S01]  /*2760*/  PRMT R92, R90, 0x7610, R92 ;  /* 0x000076105a5c7816 */ /* 0x000fe2000000005c */
[----:B------:R-:W-:-:S05]  /*2770*/  @P2 IMAD.MOV.U32 R90, RZ, RZ, R160 ;  /* 0x000000ffff5a2224 */ /* 0x000fca00078e00a0 */
[----:B------:R1:W-:Y:S01]  /*2780*/  @P2 STG.E.U16 desc[UR36][R90.64+0x12], R92 ;  /* 0x0000125c5a002986 */ /* 0x0003e2000c101524 */
[----:B------:R-:W-:Y:S05]  /*2790*/  @!P1 BRA `(.L_x_45) ;  /* 0x0000000000049947 */ /* 0x000fea0003800000 */
[----:B------:R0:W5:Y:S02]  /*27a0*/  LDG.E.LTC128B.U16 R154, desc[UR36][R88.64+0x10] ;  /* 0x00001024589a7981 */ /* 0x000164000c1e1520 */
.L_x_45:
[----:B------:R-:W-:Y:S05]  /*27b0*/  BSYNC B1 ;  /* 0x0000000000017941 */ /* 0x000fea0003800000 */
.L_x_44:
        /* <DEDUP_REMOVED lines=12> */
.L_x_47:
[----:B------:R-:W-:Y:S05]  /*2880*/  BSYNC B1 ;  /* 0x0000000000017941 */ /* 0x000fea0003800000 */
.L_x_46:
[----:B-1---5:R-:W-:Y:S01]  /*2890*/  HADD2.F32 R91, -RZ, R154.H0_H0 ;  /* 0x2000009aff5b7230 */ /* 0x022fe20000004100 */
[----:B------:R-:W-:Y:S01]  /*28a0*/  ISETP.GT.AND P1, PT, R0, 0x10, P3 ;  /* 0x000000100000780c */ /* 0x000fe20001f24270 */
[----:B------:R-:W-:Y:S03]  /*28b0*/  BSSY B1, `(.L_x_48) ;  /* 0x000000a000017945 */ /* 0x000fe60003800000 */
[----:B------:R-:W-:Y:S01]  /*28c0*/  FMUL R90, R91, R156 ;  /* 0x0000009c5b5a7220 */ /* 0x000fe20000400000 */
[----:B------:R-:W-:-:S03]  /*28d0*/  @P2 IMAD.MOV.U32 R91, RZ, RZ, R171 ;  /* 0x000000ffff5b2224 */ /* 0x000fc600078e00ab */
[----:B------:R-:W-:-:S05]  /*28e0*/  FFMA R90, R95, R155, R90 ;  /* 0x0000009b5f5a7223 */ /* 0x000fca000000005a */
[----:B------:R-:W-:-:S04]  /*28f0*/  F2FP.F16.F32.PACK_AB R90, RZ, R90 ;  /* 0x0000005aff5a723e */ /* 0x000fc800000000ff */
[----:B------:R-:W-:Y:S01]  /*2900*/  PRMT R92, R90, 0x7610, R92 ;  /* 0x000076105a5c7816 */ /* 0x000fe2000000005c */
[----:B------:R-:W-:-:S05]  /*2910*/  @P2 IMAD.MOV.U32 R90, RZ, RZ, R170 ;  /* 0x000000ffff5a2224 */ /* 0x000fca00078e00aa */
[----:B------:R1:W-:Y:S01]  /*2920*/  @P2 STG.E.U16 desc[UR36][R90.64+0x12], R92 ;  /* 0x0000125c5a002986 */ /* 0x0003e2000c101524 */
[----:B------:R-:W-:Y:S05]  /*2930*/  @!P1 BRA `(.L_x_49) ;  /* 0x0000000000049947 */ /* 0x000fea0003800000 */
[----:B------:R0:W5:Y:S02]  /*2940*/  LDG.E.LTC128B.U16 R154, desc[UR36][R162.64+0x20] ;  /* 0x00002024a29a7981 */ /* 0x000164000c1e1520 */
.L_x_49:
[----:B------:R-:W-:Y:S05]  /*2950*/  BSYNC B1 ;  /* 0x0000000000017941 */ /* 0x000fea0003800000 */
.L_x_48:
        /* <DEDUP_REMOVED lines=12> */
.L_x_51:
[----:B------:R-:W-:Y:S05]  /*2a20*/  BSYNC B1 ;  /* 0x0000000000017941 */ /* 0x000fea0003800000 */
.L_x_50:
        /* <DEDUP_REMOVED lines=12> */
.L_x_53:
[----:B------:R-:W-:Y:S05]  /*2af0*/  BSYNC B1 ;  /* 0x0000000000017941 */ /* 0x000fea0003800000 */
.L_x_52:
[----:B-1---5:R-:W-:Y:S01]  /*2b00*/  HADD2.F32 R91, -RZ, R154.H0_H0 ;  /* 0x2000009aff5b7230 */ /* 0x022fe20000004100 */
[----:B------:R-:W-:Y:S01]  /*2b10*/  @P1 MOV R90, R170 ;  /* 0x000000aa005a1202 */ /* 0x000fe20000000f00 */
[----:B------:R-:W-:Y:S01]  /*2b20*/  BSSY B1, `(.L_x_54) ;  /* 0x000000a000017945 */ /* 0x000fe20003800000 */
[----:B------:R-:W-:Y:S02]  /*2b30*/  ISETP.GT.AND P2, PT, R0, 0x11, P0 ;  /* 0x000000110000780c */ /* 0x000fe40000744270 */
        /* <DEDUP_REMOVED lines=8> */
.L_x_55:
[----:B------:R-:W-:Y:S05]  /*2bc0*/  BSYNC B1 ;  /* 0x0000000000017941 */ /* 0x000fea0003800000 */
.L_x_54:
        /* <DEDUP_REMOVED lines=12> */
.L_x_57:
[----:B------:R-:W-:Y:S05]  /*2c90*/  BSYNC B1 ;  /* 0x0000000000017941 */ /* 0x000fea0003800000 */
.L_x_56:
        /* <DEDUP_REMOVED lines=12> */
.L_x_59:
[----:B------:R-:W-:Y:S05]  /*2d60*/  BSYNC B1 ;  /* 0x0000000000017941 */ /* 0x000fea0003800000 */
.L_x_58:
        /* <DEDUP_REMOVED lines=12> */
.L_x_61:
[----:B------:R-:W-:Y:S05]  /*2e30*/  BSYNC B1 ;  /* 0x0000000000017941 */ /* 0x000fea0003800000 */
.L_x_60:
[----:B-1---5:R-:W-:Y:S01]  /*2e40*/  HADD2.F32 R91, -RZ, R154.H0_H0 ;  /* 0x2000009aff5b7230 */ /* 0x022fe20000004100 */
[----:B------:R-:W-:Y:S01]  /*2e50*/  ISETP.GT.AND P2, PT, R0, 0x19, P0 ;  /* 0x000000190000780c */ /* 0x000fe20000744270 */
[----:B------:R-:W-:Y:S01]  /*2e60*/  @P1 IMAD.MOV.U32 R90, RZ, RZ, R170 ;  /* 0x000000ffff5a1224 */ /* 0x000fe200078e00aa */
[----:B------:R-:W-:Y:S02]  /*2e70*/  BSSY B1, `(.L_x_62) ;  /* 0x0000009000017945 */ /* 0x000fe40003800000 */
[----:B------:R-:W-:-:S04]  /*2e80*/  FMUL R91, R91, R156 ;  /* 0x0000009c5b5b7220 */ /* 0x000fc80000400000 */
[----:B------:R-:W-:-:S05]  /*2e90*/  FFMA R91, R102, R155, R91 ;  /* 0x0000009b665b7223 */ /* 0x000fca000000005b */
[----:B------:R-:W-:-:S04]  /*2ea0*/  F2FP.F16.F32.PACK_AB R91, RZ, R91 ;  /* 0x0000005bff5b723e */ /* 0x000fc800000000ff */
[----:B------:R-:W-:Y:S02]  /*2eb0*/  PRMT R92, R91, 0x7610, R92 ;  /* 0x000076105b5c7816 */ /* 0x000fe4000000005c */
[----:B------:R-:W-:-:S05]  /*2ec0*/  @P1 MOV R91, R171 ;  /* 0x000000ab005b1202 */ /* 0x000fca0000000f00 */
[----:B------:R1:W-:Y:S01]  /*2ed0*/  @P1 STG.E.U16 desc[UR36][R90.64+0x30], R92 ;  /* 0x0000305c5a001986 */ /* 0x0003e2000c101524 */
[----:B------:R-:W-:Y:S05]  /*2ee0*/  @!P2 BRA `(.L_x_63) ;  /* 0x000000000004a947 */ /* 0x000fea0003800000 */
[----:B------:R0:W5:Y:S02]  /*2ef0*/  LDG.E.LTC128B.U16 R154, desc[UR36][R88.64+0x32] ;  /* 0x00003224589a7981 */ /* 0x000164000c1e1520 */
.L_x_63:
[----:B------:R-:W-:Y:S05]  /*2f00*/  BSYNC B1 ;  /* 0x0000000000017941 */ /* 0x000fea0003800000 */
.L_x_62:
        /* <DEDUP_REMOVED lines=12> */
.L_x_65:
[----:B------:R-:W-:Y:S05]  /*2fd0*/  BSYNC B1 ;  /* 0x0000000000017941 */ /* 0x000fea0003800000 */
.L_x_64:
        /* <DEDUP_REMOVED lines=12> */
.L_x_67:
[----:B------:R-:W-:Y:S05]  /*30a0*/  BSYNC B1 ;  /* 0x0000000000017941 */ /* 0x000fea0003800000 */
.L_x_66:
        /* <DEDUP_REMOVED lines=12> */
.L_x_69:
[----:B------:R-:W-:Y:S05]  /*3170*/  BSYNC B1 ;  /* 0x0000000000017941 */ /* 0x000fea0003800000 */
.L_x_68:
        /* <DEDUP_REMOVED lines=12> */
.L_x_71:
[----:B------:R-:W-:Y:S05]  /*3240*/  BSYNC B1 ;  /* 0x0000000000017941 */ /* 0x000fea0003800000 */
.L_x_70:
[----:B-1---5:R-:W-:Y:S01]  /*3250*/  HADD2.F32 R91, -RZ, R154.H0_H0 ;  /* 0x2000009aff5b7230 */ /* 0x022fe20000004100 */
[----:B------:R-:W-:Y:S01]  /*3260*/  ISETP.GT.AND P1, PT, R0, 0x28, P3 ;  /* 0x000000280000780c */ /* 0x000fe20001f24270 */
[----:B------:R-:W-:Y:S03]  /*3270*/  BSSY B1, `(.L_x_72) ;  /* 0x000000a000017945 */ /* 0x000fe60003800000 */
[----:B------:R-:W-:Y:S01]  /*3280*/  FMUL R90, R91, R156 ;  /* 0x0000009c5b5a7220 */ /* 0x000fe20000400000 */
[----:B------:R-:W-:-:S03]  /*3290*/  @P2 IMAD.MOV.U32 R91, RZ, RZ, R171 ;  /* 0x000000ffff5b2224 */ /* 0x000fc600078e00ab */
[----:B------:R-:W-:-:S05]  /*32a0*/  FFMA R90, R107, R155, R90 ;  /* 0x0000009b6b5a7223 */ /* 0x000fca000000005a */
[----:B------:R-:W-:-:S04]  /*32b0*/  F2FP.F16.F32.PACK_AB R90, RZ, R90 ;  /* 0x0000005aff5a723e */ /* 0x000fc800000000ff */
[----:B------:R-:W-:Y:S02]  /*32c0*/  PRMT R92, R90, 0x7610, R92 ;  /* 0x000076105a5c7816 */ /* 0x000fe4000000005c */
[----:B------:R-:W-:-:S05]  /*32d0*/  @P2 MOV R90, R170 ;  /* 0x000000aa005a2202 */ /* 0x000fca0000000f00 */
[----:B------:R1:W-:Y:S01]  /*32e0*/  @P2 STG.E.U16 desc[UR36][R90.64+0x42], R92 ;  /* 0x0000425c5a002986 */ /* 0x0003e2000c101524 */
[----:B------:R-:W-:Y:S05]  /*32f0*/  @!P1 BRA `(.L_x_73) ;  /* 0x0000000000049947 */ /* 0x000fea0003800000 */
[----:B------:R0:W5:Y:S02]  /*3300*/  LDG.E.LTC128B.U16 R154, desc[UR36][R162.64+0x50] ;  /* 0x00005024a29a7981 */ /* 0x000164000c1e1520 */
.L_x_73:
[----:B------:R-:W-:Y:S05]  /*3310*/  BSYNC B1 ;  /* 0x0000000000017941 */ /* 0x000fea0003800000 */
.L_x_72:
        /* <DEDUP_REMOVED lines=12> */
.L_x_75:
[----:B------:R-:W-:Y:S05]  /*33e0*/  BSYNC B1 ;  /* 0x0000000000017941 */ /* 0x000fea0003800000 */
.L_x_74:
        /* <DEDUP_REMOVED lines=12> */
.L_x_77:
[----:B------:R-:W-:Y:S05]  /*34b0*/  BSYNC B1 ;  /* 0x0000000000017941 */ /* 0x000fea0003800000 */
.L_x_76:
        /* <DEDUP_REMOVED lines=12> */
.L_x_79:
[----:B------:R-:W-:Y:S05]  /*3580*/  BSYNC B1 ;  /* 0x0000000000017941 */ /* 0x000fea0003800000 */
.L_x_78:
        /* <DEDUP_REMOVED lines=12> */
.L_x_81:
[----:B------:R-:W-:Y:S05]  /*3650*/  BSYNC B1 ;  /* 0x0000000000017941 */ /* 0x000fea0003800000 */
.L_x_80:
        /* <DEDUP_REMOVED lines=12> */
.L_x_83:
[----:B------:R-:W-:Y:S05]  /*3720*/  BSYNC B1 ;  /* 0x0000000000017941 */ /* 0x000fea0003800000 */
.L_x_82:
        /* <DEDUP_REMOVED lines=12> */
.L_x_85:
[----:B------:R-:W-:Y:S05]  /*37f0*/  BSYNC B1 ;  /* 0x0000000000017941 */ /* 0x000fea0003800000 */
.L_x_84:
        /* <DEDUP_REMOVED lines=12> */
.L_x_87:
[----:B------:R-:W-:Y:S05]  /*38c0*/  BSYNC B1 ;  /* 0x0000000000017941 */ /* 0x000fea0003800000 */
.L_x_86:
        /* <DEDUP_REMOVED lines=12> */
.L_x_89:
[----:B------:R-:W-:Y:S05]  /*3990*/  BSYNC B1 ;  /* 0x0000000000017941 */ /* 0x000fea0003800000 */
.L_x_88:
        /* <DEDUP_REMOVED lines=12> */
.L_x_91:
[----:B------:R-:W-:Y:S05]  /*3a60*/  BSYNC B1 ;  /* 0x0000000000017941 */ /* 0x000fea0003800000 */
.L_x_90:
        /* <DEDUP_REMOVED lines=12> */
.L_x_93:
[----:B------:R-:W-:Y:S05]  /*3b30*/  BSYNC B1 ;  /* 0x0000000000017941 */ /* 0x000fea0003800000 */
.L_x_92:
        /* <DEDUP_REMOVED lines=12> */
.L_x_95:
[----:B------:R-:W-:Y:S05]  /*3c00*/  BSYNC B1 ;  /* 0x0000000000017941 */ /* 0x000fea0003800000 */
.L_x_94:
        /* <DEDUP_REMOVED lines=12> */
.L_x_97:
[----:B------:R-:W-:Y:S05]  /*3cd0*/  BSYNC B1 ;  /* 0x0000000000017941 */ /* 0x000fea0003800000 */
.L_x_96:
        /* <DEDUP_REMOVED lines=12> */
.L_x_99:
[----:B------:R-:W-:Y:S05]  /*3da0*/  BSYNC B1 ;  /* 0x0000000000017941 */ /* 0x000fea0003800000 */
.L_x_98:
        /* <DEDUP_REMOVED lines=12> */
.L_x_101:
[----:B------:R-:W-:Y:S05]  /*3e70*/  BSYNC B1 ;  /* 0x0000000000017941 */ /* 0x000fea0003800000 */
.L_x_100:
        /* <DEDUP_REMOVED lines=12> */
.L_x_103:
[----:B------:R-:W-:Y:S05]  /*3f40*/  BSYNC B1 ;  /* 0x0000000000017941 */ /* 0x000fea0003800000 */
.L_x_102:
        /* <DEDUP_REMOVED lines=12> */
.L_x_105:
[----:B------:R-:W-:Y:S05]  /*4010*/  BSYNC B1 ;  /* 0x0000000000017941 */ /* 0x000fea0003800000 */
.L_x_104:
        /* <DEDUP_REMOVED lines=12> */
.L_x_107:
[----:B------:R-:W-:Y:S05]  /*40e0*/  BSYNC B1 ;  /* 0x0000000000017941 */ /* 0x000fea0003800000 */
.L_x_106:
        /* <DEDUP_REMOVED lines=12> */
.L_x_109:
[----:B------:R-:W-:Y:S05]  /*41b0*/  BSYNC B1 ;  /* 0x0000000000017941 */ /* 0x000fea0003800000 */
.L_x_108:
        /* <DEDUP_REMOVED lines=12> */
.L_x_111:
[----:B------:R-:W-:Y:S05]  /*4280*/  BSYNC B1 ;  /* 0x0000000000017941 */ /* 0x000fea0003800000 */
.L_x_110:
        /* <DEDUP_REMOVED lines=12> */
.L_x_113:
[----:B------:R-:W-:Y:S05]  /*4350*/  BSYNC B1 ;  /* 0x0000000000017941 */ /* 0x000fea0003800000 */
.L_x_112:
        /* <DEDUP_REMOVED lines=12> */
.L_x_115:
[----:B------:R-:W-:Y:S05]  /*4420*/  BSYNC B1 ;  /* 0x0000000000017941 */ /* 0x000fea0003800000 */
.L_x_114:
        /* <DEDUP_REMOVED lines=12> */
.L_x_117:
[----:B------:R-:W-:Y:S05]  /*44f0*/  BSYNC B1 ;  /* 0x0000000000017941 */ /* 0x000fea0003800000 */
.L_x_116:
        /* <DEDUP_REMOVED lines=12> */
.L_x_119:
[----:B------:R-:W-:Y:S05]  /*45c0*/  BSYNC B1 ;  /* 0x0000000000017941 */ /* 0x000fea0003800000 */
.L_x_118:
        /* <DEDUP_REMOVED lines=12> */
.L_x_121:
[----:B------:R-:W-:Y:S05]  /*4690*/  BSYNC B1 ;  /* 0x0000000000017941 */ /* 0x000fea0003800000 */
.L_x_120:
        /* <DEDUP_REMOVED lines=12> */
.L_x_123:
[----:B------:R-:W-:Y:S05]  /*4760*/  BSYNC B1 ;  /* 0x0000000000017941 */ /* 0x000fea0003800000 */
.L_x_122:
        /* <DEDUP_REMOVED lines=12> */
.L_x_125:
[----:B------:R-:W-:Y:S05]  /*4830*/  BSYNC B1 ;  /* 0x0000000000017941 */ /* 0x000fea0003800000 */
.L_x_124:
        /* <DEDUP_REMOVED lines=12> */
.L_x_127:
[----:B------:R-:W-:Y:S05]  /*4900*/  BSYNC B1 ;  /* 0x0000000000017941 */ /* 0x000fea0003800000 */
.L_x_126:
        /* <DEDUP_REMOVED lines=12> */
.L_x_129:
[----:B------:R-:W-:Y:S05]  /*49d0*/  BSYNC B1 ;  /* 0x0000000000017941 */ /* 0x000fea0003800000 */
.L_x_128:
        /* <DEDUP_REMOVED lines=12> */
.L_x_131:
[----:B------:R-:W-:Y:S05]  /*4aa0*/  BSYNC B1 ;  /* 0x0000000000017941 */ /* 0x000fea0003800000 */
.L_x_130:
        /* <DEDUP_REMOVED lines=12> */
.L_x_133:
[----:B------:R-:W-:Y:S05]  /*4b70*/  BSYNC B1 ;  /* 0x0000000000017941 */ /* 0x000fea0003800000 */
.L_x_132:
        /* <DEDUP_REMOVED lines=12> */
.L_x_135:
[----:B------:R-:W-:Y:S05]  /*4c40*/  BSYNC B1 ;  /* 0x0000000000017941 */ /* 0x000fea0003800000 */
.L_x_134:
        /* <DEDUP_REMOVED lines=12> */
.L_x_137:
[----:B------:R-:W-:Y:S05]  /*4d10*/  BSYNC B1 ;  /* 0x0000000000017941 */ /* 0x000fea0003800000 */
.L_x_136:
        /* <DEDUP_REMOVED lines=12> */
.L_x_139:
[----:B------:R-:W-:Y:S05]  /*4de0*/  BSYNC B1 ;  /* 0x0000000000017941 */ /* 0x000fea0003800000 */
.L_x_138:
        /* <DEDUP_REMOVED lines=12> */
.L_x_141:
[----:B------:R-:W-:Y:S05]  /*4eb0*/  BSYNC B1 ;  /* 0x0000000000017941 */ /* 0x000fea0003800000 */
.L_x_140:
        /* <DEDUP_REMOVED lines=12> */
.L_x_143:
[----:B------:R-:W-:Y:S05]  /*4f80*/  BSYNC B1 ;  /* 0x0000000000017941 */ /* 0x000fea0003800000 */
.L_x_142:
        /* <DEDUP_REMOVED lines=12> */
.L_x_145:
[----:B------:R-:W-:Y:S05]  /*5050*/  BSYNC B1 ;  /* 0x0000000000017941 */ /* 0x000fea0003800000 */
.L_x_144:
        /* <DEDUP_REMOVED lines=12> */
.L_x_147:
[----:B------:R-:W-:Y:S05]  /*5120*/  BSYNC B1 ;  /* 0x0000000000017941 */ /* 0x000fea0003800000 */
.L_x_146:
        /* <DEDUP_REMOVED lines=12> */
.L_x_149:
[----:B------:R-:W-:Y:S05]  /*51f0*/  BSYNC B1 ;  /* 0x0000000000017941 */ /* 0x000fea0003800000 */
.L_x_148:
        /* <DEDUP_REMOVED lines=12> */
.L_x_151:
[----:B------:R-:W-:Y:S05]  /*52c0*/  BSYNC B1 ;  /* 0x0000000000017941 */ /* 0x000fea0003800000 */
.L_x_150:
        /* <DEDUP_REMOVED lines=12> */
.L_x_153:
[----:B------:R-:W-:Y:S05]  /*5390*/  BSYNC B1 ;  /* 0x0000000000017941 */ /* 0x000fea0003800000 */
.L_x_152:
        /* <DEDUP_REMOVED lines=12> */
.L_x_155:
[----:B------:R-:W-:Y:S05]  /*5460*/  BSYNC B1 ;  /* 0x0000000000017941 */ /* 0x000fea0003800000 */
.L_x_154:
        /* <DEDUP_REMOVED lines=12> */
.L_x_157:
[----:B------:R-:W-:Y:S05]  /*5530*/  BSYNC B1 ;  /* 0x0000000000017941 */ /* 0x000fea0003800000 */
.L_x_156:
[----:B-1---5:R-:W-:Y:S01]  /*5540*/  HADD2.F32 R91, -RZ, R154.H0_H0 ;  /* 0x2000009aff5b7230 */ /* 0x022fe20000004100 */
[----:B------:R-:W-:Y:S01]  /*5550*/  ISETP.GT.AND P1, PT, R0, 0x79, P0 ;  /* 0x000000790000780c */ /* 0x000fe20000724270 */
[----:B------:R-:W-:Y:S01]  /*5560*/  @P2 IMAD.MOV.U32 R8, RZ, RZ, R170 ;  /* 0x000000ffff082224 */ /* 0x000fe200078e00aa */
[----:B------:R-:W-:Y:S01]  /*5570*/  IADD3 R157, P0, R157, 0x80, RZ ;  /* 0x000000809d9d7810 */ /* 0x000fe20007f1e0ff */
[----:B------:R-:W-:Y:S01]  /*5580*/  BSSY B1, `(.L_x_158) ;  /* 0x000000a000017945 */ /* 0x000fe20003800000 */
[----:B------:R-:W-:-:S04]  /*5590*/  FMUL R91, R91, R156 ;  /* 0x0000009c5b5b7220 */ /* 0x000fc80000400000 */
[----:B------:R-:W-:-:S05]  /*55a0*/  FFMA R91, R150, R155, R91 ;  /* 0x0000009b965b7223 */ /* 0x000fca000000005b */
[----:B------:R-:W-:-:S04]  /*55b0*/  F2FP.F16.F32.PACK_AB R91, RZ, R91 ;  /* 0x0000005bff5b723e */ /* 0x000fc800000000ff */
[----:B------:R-:W-:Y:S01]  /*55c0*/  PRMT R90, R91, 0x7610, R90 ;  /* 0x000076105b5a7816 */ /* 0x000fe2000000005a */
[----:B------:R-:W-:Y:S02]  /*55d0*/  IMAD.X R91, RZ, RZ, R9, P0 ;  /* 0x000000ffff5b7224 */ /* 0x000fe400000e0609 */
[----:B------:R-:W-:-:S05]  /*55e0*/  @P2 IMAD.MOV.U32 R9, RZ, RZ, R171 ;  /* 0x000000ffff092224 */ /* 0x000fca00078e00ab */
[----:B------:R1:W-:Y:S01]  /*55f0*/  @P2 STG.E.U16 desc[UR36][R8.64+0xf0], R90 ;  /* 0x0000f05a08002986 */ /* 0x0003e2000c101524 */
[----:B------:R-:W-:Y:S05]  /*5600*/  @!P1 BRA `(.L_x_159) ;  /* 0x0000000000049947 */ /* 0x000fea0003800000 */
[----:B------:R0:W5:Y:S02]  /*5610*/  LDG.E.LTC128B.U16 R154, desc[UR36][R88.64+0xf2] ;  /* 0x0000f224589a7981 */ /* 0x000164000c1e1520 */
.L_x_159:
[----:B------:R-:W-:Y:S05]  /*5620*/  BSYNC B1 ;  /* 0x0000000000017941 */ /* 0x000fea0003800000 */
.L_x_158:
[----:B-1---5:R-:W-:Y:S01]  /*5630*/  HADD2.F32 R9, -RZ, R154.H0_H0 ;  /* 0x2000009aff097230 */ /* 0x022fe20000004100 */
[----:B------:R-:W-:Y:S01]  /*5640*/  ISETP.GT.AND P0, PT, R3, 0x80, PT ;  /* 0x000000800300780c */ /* 0x000fe20003f04270 */
[----:B------:R-:W-:-:S03]  /*5650*/  IMAD R8, R91, R14, RZ ;  /* 0x0000000e5b087224 */ /* 0x000fc600078e02ff */
[----:B0-2---:R-:W-:Y:S01]  /*5660*/  FMUL R88, R9, R156 ;  /* 0x0000009c09587220 */ /* 0x005fe20000400000 */
[C---:B------:R-:W-:Y:S01]  /*5670*/  IMAD R97, R157.reuse, R15, R8 ;  /* 0x0000000f9d617224 */ /* 0x040fe200078e0208 */
[----:B------:R-:W-:Y:S01]  /*5680*/  ISETP.GT.AND P3, PT, R0, RZ, P0 ;  /* 0x000000ff0000720c */ /* 0x000fe20000764270 */
[----:B------:R-:W-:-:S04]  /*5690*/  IMAD.WIDE.U32 R8, R157, R14, R158 ;  /* 0x0000000e9d087225 */ /* 0x000fc800078e009e */
[----:B------:R-:W-:Y:S01]  /*56a0*/  FFMA R151, R151, R155, R88 ;  /* 0x0000009b97977223 */ /* 0x000fe20000000058 */
[----:B------:R-:W-:Y:S01]  /*56b0*/  IMAD.IADD R9, R9, 0x1, R97 ;  /* 0x0000000109097824 */ /* 0x000fe200078e0261 */
[----:B------:R-:W-:-:S03]  /*56c0*/  LEA R88, P2, R8, R10, 0x1 ;  /* 0x0000000a08587211 */ /* 0x000fc600078408ff */
[----:B------:R-:W-:Y:S02]  /*56d0*/  F2FP.F16.F32.PACK_AB R151, RZ, R151 ;  /* 0x00000097ff97723e */ /* 0x000fe400000000ff */
[----:B------:R-:W-:-:S03]  /*56e0*/  LEA.HI.X R89, R8, R11, R9, 0x1, P2 ;  /* 0x0000000b08597211 */ /* 0x000fc600010f0c09 */
[----:B------:R0:W-:Y:S04]  /*56f0*/  @P1 STG.E.U16 desc[UR36][R170.64+0xf2], R151 ;  /* 0x0000f297aa001986 */ /* 0x0001e8000c101524 */
[----:B------:R-:W2:Y:S01]  /*5700*/  @P3 LDG.E.LTC128B.U16 R154, desc[UR36][R88.64] ;  /* 0x00000024589a3981 */ /* 0x000ea2000c1e1520 */
[----:B------:R-:W-:Y:S01]  /*5710*/  IMAD.WIDE.U32 R8, R157, R14, R6 ;  /* 0x0000000e9d087225 */ /* 0x000fe200078e0006 */
[----:B------:R-:W-:Y:S01]  /*5720*/  SHF.L.U64.HI R95, R4, 0x8, R5 ;  /* 0x00000008045f7819 */ /* 0x000fe20000010205 */
[----:B------:R-:W-:Y:S01]  /*5730*/  BSSY B1, `(.L_x_160) ;  /* 0x0000011000017945 */ /* 0x000fe20003800000 */
[----:B------:R-:W-:Y:S01]  /*5740*/  ISETP.GT.AND P2, PT, R0, 0x1, P0 ;  /* 0x000000010000780c */ /* 0x000fe20000744270 */
[----:B------:R-:W-:Y:S01]  /*5750*/  IMAD.SHL.U32 R93, R4, 0x100, RZ ;  /* 0x00000100045d7824 */ /* 0x000fe200078e00ff */
[----:B------:R-:W-:-:S03]  /*5760*/  IADD3 R9, R97, R9, RZ ;  /* 0x0000000961097210 */ /* 0x000fc60007ffe0ff */
[----:B------:R-:W-:Y:S01]  /*5770*/  IMAD.WIDE.U32 R90, R23, R12, R8 ;  /* 0x0000000c175a7225 */ /* 0x000fe200078e0008 */
[----:B------:R-:W-:-:S03]  /*5780*/  IADD3 R8, P1, R93, R160, RZ ;  /* 0x000000a05d087210 */ /* 0x000fc60007f3e0ff */
[----:B------:R-:W-:Y:S01]  /*5790*/  IMAD.IADD R5, R13, 0x1, R91 ;  /* 0x000000010d057824 */ /* 0x000fe200078e025b */
[----:B------:R-:W-:Y:S01]  /*57a0*/  LEA R4, P4, R90, R10, 0x1 ;  /* 0x0000000a5a047211 */ /* 0x000fe200078808ff */
[----:B------:R-:W-:-:S03]  /*57b0*/  IMAD.X R9, R95, 0x1, R161, P1 ;  /* 0x000000015f097824 */ /* 0x000fc600008e06a1 */
[----:B------:R-:W-:Y:S01]  /*57c0*/  LEA.HI.X R5, R90, R11, R5, 0x1, P4 ;  /* 0x0000000b5a057211 */ /* 0x000fe200020f0c05 */
[----:B--2---:R-:W-:-:S05]  /*57d0*/  HADD2.F32 R15, -RZ, R154.H0_H0 ;  /* 0x2000009aff0f7230 */ /* 0x004fca0000004100 */
[----:B------:R-:W-:-:S04]  /*57e0*/  FMUL R15, R15, R156 ;  /* 0x0000009c0f0f7220 */ /* 0x000fc80000400000 */
[----:B------:R-:W-:-:S05]  /*57f0*/  FFMA R15, R24, R155, R15 ;  /* 0x0000009b180f7223 */ /* 0x000fca000000000f */
[----:B------:R-:W-:-:S05]  /*5800*/  F2FP.F16.F32.PACK_AB R15, RZ, R15 ;  /* 0x0000000fff0f723e */ /* 0x000fca00000000ff */
[----:B------:R0:W-:Y:S01]  /*5810*/  @P3 STG.E.U16 desc[UR36][R8.64], R15 ;  /* 0x0000000f08003986 */ /* 0x0001e2000c101524 */
[----:B------:R-:W-:Y:S05]  /*5820*/  @!P2 BRA `(.L_x_161) ;  /* 0x000000000004a947 */ /* 0x000fea0003800000 */
[----:B------:R1:W5:Y:S02]  /*5830*/  LDG.E.LTC128B.U16 R154, desc[UR36][R4.64+0x2] ;  /* 0x00000224049a7981 */ /* 0x000364000c1e1520 */
.L_x_161:
[----:B------:R-:W-:Y:S05]  /*5840*/  BSYNC B1 ;  /* 0x0000000000017941 */ /* 0x000fea0003800000 */
.L_x_160:
[----:B0----5:R-:W-:Y:S01]  /*5850*/  HADD2.F32 R15, -RZ, R154.H0_H0 ;  /* 0x2000009aff0f7230 */ /* 0x021fe20000004100 */
[----:B------:R-:W-:Y:S01]  /*5860*/  ISETP.GT.AND P1, PT, R3, 0x88, PT ;  /* 0x000000880300780c */ /* 0x000fe20003f24270 */
[----:B------:R-:W-:Y:S03]  /*5870*/  BSSY B1, `(.L_x_162) ;  /* 0x000000f000017945 */ /* 0x000fe60003800000 */
[----:B------:R-:W-:Y:S01]  /*5880*/  FMUL R24, R15, R156 ;  /* 0x0000009c0f187220 */ /* 0x000fe20000400000 */
[----:B------:R-:W-:Y:S01]  /*5890*/  IMAD.WIDE.U32 R14, R157, R14, R164 ;  /* 0x0000000e9d0e7225 */ /* 0x000fe200078e00a4 */
[----:B------:R-:W-:-:S03]  /*58a0*/  ISETP.GT.AND P3, PT, R0, RZ, P1 ;  /* 0x000000ff0000720c */ /* 0x000fc60000f64270 */
[----:B------:R-:W-:Y:S01]  /*58b0*/  FFMA R24, R25, R155, R24 ;  /* 0x0000009b19187223 */ /* 0x000fe20000000018 */
[----:B------:R-:W-:Y:S01]  /*58c0*/  IMAD.IADD R97, R97, 0x1, R15 ;  /* 0x0000000161617824 */ /* 0x000fe200078e020f */
[-C--:B------:R-:W-:Y:S02]  /*58d0*/  IADD3 R21, P5, R20, R14.reuse, RZ ;  /* 0x0000000e14157210 */ /* 0x080fe40007fbe0ff */
[----:B------:R-:W-:Y:S02]  /*58e0*/  IADD3 R20, P4, R6, R14, RZ ;  /* 0x0000000e06147210 */ /* 0x000fe40007f9e0ff */
[----:B------:R-:W-:Y:S01]  /*58f0*/  F2FP.F16.F32.PACK_AB R24, RZ, R24 ;  /* 0x00000018ff18723e */ /* 0x000fe200000000ff */
[----:B------:R-:W-:Y:S01]  /*5900*/  IMAD.X R158, R97, 0x1, R159, P5 ;  /* 0x00000001619e7824 */ /* 0x000fe200028e069f */
[----:B------:R-:W-:-:S03]  /*5910*/  LEA R14, P5, R21, R10, 0x1 ;  /* 0x0000000a150e7211 */ /* 0x000fc600078a08ff */
[----:B------:R0:W-:Y:S01]  /*5920*/  @P2 STG.E.U16 desc[UR36][R8.64+0x2], R24 ;  /* 0x0000021808002986 */ /* 0x0001e2000c101524 */
[----:B------:R-:W-:Y:S01]  /*5930*/  LEA.HI.X R15, R21, R11, R158, 0x1, P5 ;  /* 0x0000000b150f7211 */ /* 0x000fe200028f0c9e */
[----:B------:R-:W-:Y:S08]  /*5940*/  @!P3 BRA `(.L_x_163) ;  /* 0x000000000004b947 */ /* 0x000ff00003800000 */
[----:B------:R2:W5:Y:S02]  /*5950*/  LDG.E.LTC128B.U16 R154, desc[UR36][R14.64] ;  /* 0x000000240e9a7981 */ /* 0x000564000c1e1520 */
.L_x_163:
[----:B------:R-:W-:Y:S05]  /*5960*/  BSYNC B1 ;  /* 0x0000000000017941 */ /* 0x000fea0003800000 */
.L_x_162:
[----:B-----5:R-:W-:Y:S01]  /*5970*/  HADD2.F32 R3, -RZ, R154.H0_H0 ;  /* 0x2000009aff037230 */ /* 0x020fe20000004100 */
[----:B------:R-:W-:Y:S01]  /*5980*/  ISETP.GT.AND P2, PT, R0, 0x1, P1 ;  /* 0x000000010000780c */ /* 0x000fe20000f44270 */
[----:B------:R-:W-:Y:S01]  /*5990*/  IMAD.X R21, R7, 0x1, R97, P4 ;  /* 0x0000000107157824 */ /* 0x000fe200020e0661 */
[----:B------:R-:W-:Y:S01]  /*59a0*/  IADD3 R6, P4, R8, R167, RZ ;  /* 0x000000a708067210 */ /* 0x000fe20007f9e0ff */
[----:B------:R-:W-:Y:S01]  /*59b0*/  BSSY B1, `(.L_x_164) ;  /* 0x000000c000017945 */ /* 0x000fe20003800000 */
[----:B------:R-:W-:Y:S01]  /*59c0*/  FMUL R3, R3, R156 ;  /* 0x0000009c03037220 */ /* 0x000fe20000400000 */
[----:B--2---:R-:W-:-:S04]  /*59d0*/  IMAD.WIDE.U32 R14, R23, R12, R20 ;  /* 0x0000000c170e7225 */ /* 0x004fc800078e0014 */
[----:B------:R-:W-:Y:S01]  /*59e0*/  FFMA R3, R26, R155, R3 ;  /* 0x0000009b1a037223 */ /* 0x000fe20000000003 */
[----:B------:R-:W-:Y:S01]  /*59f0*/  IMAD.X R7, R9, 0x1, R169, P4 ;  /* 0x0000000109077824 */ /* 0x000fe200020e06a9 */
[----:B------:R-:W-:Y:S01]  /*5a00*/  LEA R10, P5, R14, R10, 0x1 ;  /* 0x0000000a0e0a7211 */ /* 0x000fe200078a08ff */
[----:B------:R-:W-:Y:S02]  /*5a10*/  IMAD.IADD R13, R13, 0x1, R15 ;  /* 0x000000010d0d7824 */ /* 0x000fe400078e020f */
[----:B------:R-:W-:-:S03]  /*5a20*/  F2FP.F16.F32.PACK_AB R3, RZ, R3 ;  /* 0x00000003ff03723e */ /* 0x000fc600000000ff */
[----:B------:R-:W-:Y:S02]  /*5a30*/  LEA.HI.X R11, R14, R11, R13, 0x1, P5 ;  /* 0x0000000b0e0b7211 */ /* 0x000fe400028f0c0d */
[----:B------:R2:W-:Y:S01]  /*5a40*/  @P3 STG.E.U16 desc[UR36][R6.64], R3 ;  /* 0x0000000306003986 */ /* 0x0005e2000c101524 */
[----:B------:R-:W-:Y:S05]  /*5a50*/  @!P2 BRA `(.L_x_165) ;  /* 0x000000000004a947 */ /* 0x000fea0003800000 */
[----:B------:R0:W5:Y:S02]  /*5a60*/  LDG.E.LTC128B.U16 R154, desc[UR36][R10.64+0x2] ;  /* 0x000002240a9a7981 */ /* 0x000164000c1e1520 */
.L_x_165:
[----:B------:R-:W-:Y:S05]  /*5a70*/  BSYNC B1 ;  /* 0x0000000000017941 */ /* 0x000fea0003800000 */
.L_x_164:
[----:B--2--5:R-:W-:Y:S01]  /*5a80*/  HADD2.F32 R3, -RZ, R154.H0_H0 ;  /* 0x2000009aff037230 */ /* 0x024fe20000004100 */
[----:B------:R-:W-:Y:S01]  /*5a90*/  ISETP.GT.AND P3, PT, R0, 0x8, P0 ;  /* 0x000000080000780c */ /* 0x000fe20000764270 */
[----:B------:R-:W-:Y:S03]  /*5aa0*/  BSSY B1, `(.L_x_166) ;  /* 0x0000007000017945 */ /* 0x000fe60003800000 */
[----:B------:R-:W-:-:S04]  /*5ab0*/  FMUL R12, R3, R156 ;  /* 0x0000009c030c7220 */ /* 0x000fc80000400000 */
[----:B------:R-:W-:-:S05]  /*5ac0*/  FFMA R12, R27, R155, R12 ;  /* 0x0000009b1b0c7223 */ /* 0x000fca000000000c */
[----:B------:R-:W-:-:S05]  /*5ad0*/  F2FP.F16.F32.PACK_AB R12, RZ, R12 ;  /* 0x0000000cff0c723e */ /* 0x000fca00000000ff */
[----:B------:R2:W-:Y:S01]  /*5ae0*/  @P2 STG.E.U16 desc[UR36][R6.64+0x2], R12 ;  /* 0x0000020c06002986 */ /* 0x0005e2000c101524 */
[----:B------:R-:W-:Y:S05]  /*5af0*/  @!P3 BRA `(.L_x_167) ;  /* 0x000000000004b947 */ /* 0x000fea0003800000 */
[----:B------:R0:W5:Y:S02]  /*5b00*/  LDG.E.LTC128B.U16 R154, desc[UR36][R4.64+0x10] ;  /* 0x00001024049a7981 */ /* 0x000164000c1e1520 */
.L_x_167:
[----:B------:R-:W-:Y:S05]  /*5b10*/  BSYNC B1 ;  /* 0x0000000000017941 */ /* 0x000fea0003800000 */
.L_x_166:
[----:B-----5:R-:W-:Y:S01]  /*5b20*/  HADD2.F32 R3, -RZ, R154.H0_H0 ;  /* 0x2000009aff037230 */ /* 0x020fe20000004100 */
[----:B--2---:R-:W-:Y:S01]  /*5b30*/  MOV R6, R8 ;  /* 0x0000000800067202 */ /* 0x004fe20000000f00 */
[----:B------:R-:W-:Y:S01]  /*5b40*/  IMAD.MOV.U32 R7, RZ, RZ, R9 ;  /* 0x000000ffff077224 */ /* 0x000fe200078e0009 */
[----:B------:R-:W-:Y:S01]  /*5b50*/  ISETP.GT.AND P2, PT, R0, 0x9, P0 ;  /* 0x000000090000780c */ /* 0x000fe20000744270 */
[----:B------:R-:W-:Y:S01]  /*5b60*/  BSSY B1, `(.L_x_168) ;  /* 0x0000007000017945 */ /* 0x000fe20003800000 */
[----:B------:R-:W-:-:S04]  /*5b70*/  FMUL R3, R3, R156 ;  /* 0x0000009c03037220 */ /* 0x000fc80000400000 */
[----:B------:R-:W-:-:S05]  /*5b80*/  FFMA R3, R28, R155, R3 ;  /* 0x0000009b1c037223 */ /* 0x000fca0000000003 */
[----:B------:R-:W-:-:S05]  /*5b90*/  F2FP.F16.F32.PACK_AB R3, RZ, R3 ;  /* 0x00000003ff03723e */ /* 0x000fca00000000ff */
[----:B------:R2:W-:Y:S01]  /*5ba0*/  @P3 STG.E.U16 desc[UR36][R6.64+0x10], R3 ;  /* 0x0000100306003986 */ /* 0x0005e2000c101524 */
[----:B------:R-:W-:Y:S05]  /*5bb0*/  @!P2 BRA `(.L_x_169) ;  /* 0x000000000004a947 */ /* 0x000fea0003800000 */
[----:B------:R0:W5:Y:S02]  /*5bc0*/  LDG.E.LTC128B.U16 R154, desc[UR36][R4.64+0x12] ;  /* 0x00001224049a7981 */ /* 0x000164000c1e1520 */
.L_x_169:
[----:B------:R-:W-:Y:S05]  /*5bd0*/  BSYNC B1 ;  /* 0x0000000000017941 */ /* 0x000fea0003800000 */
.L_x_168:
        /* <DEDUP_REMOVED lines=9> */
.L_x_171:
[----:B------:R-:W-:Y:S05]  /*5c70*/  BSYNC B1 ;  /* 0x0000000000017941 */ /* 0x000fea0003800000 */
.L_x_170:
[----:B-----5:R-:W-:Y:S01]  /*5c80*/  HADD2.F32 R3, -RZ, R154.H0_H0 ;  /* 0x2000009aff037230 */ /* 0x020fe20000004100 */
[----:B0-----:R-:W-:Y:S01]  /*5c90*/  IADD3 R8, P3, R167, R8, RZ ;  /* 0x00000008a7087210 */ /* 0x001fe20007f7e0ff */
[----:B------:R-:W-:Y:S01]  /*5ca0*/  BSSY B1, `(.L_x_172) ;  /* 0x0000009000017945 */ /* 0x000fe20003800000 */
[----:B------:R-:W-:Y:S02]  /*5cb0*/  ISETP.GT.AND P2, PT, R0, 0x9, P1 ;  /* 0x000000090000780c */ /* 0x000fe40000f44270 */
[----:B------:R-:W-:Y:S01]  /*5cc0*/  FMUL R3, R3, R156 ;  /* 0x0000009c03037220 */ /* 0x000fe20000400000 */
[----:B------:R-:W-:-:S03]  /*5cd0*/  IMAD.X R9, R169, 0x1, R9, P3 ;  /* 0x00000001a9097824 */ /* 0x000fc600018e0609 */
[----:B------:R-:W-:-:S05]  /*5ce0*/  FFMA R3, R30, R155, R3 ;  /* 0x0000009b1e037223 */ /* 0x000fca0000000003 */
[----:B------:R-:W-:-:S05]  /*5cf0*/  F2FP.F16.F32.PACK_AB R3, RZ, R3 ;  /* 0x00000003ff03723e */ /* 0x000fca00000000ff */
[----:B------:R0:W-:Y:S01]  /*5d00*/  @P4 STG.E.U16 desc[UR36][R8.64+0x10], R3 ;  /* 0x0000100308004986 */ /* 0x0001e2000c101524 */
[----:B------:R-:W-:Y:S05]  /*5d10*/  @!P2 BRA `(.L_x_173) ;  /* 0x000000000004a947 */ /* 0x000fea0003800000 */
[----:B------:R0:W5:Y:S02]  /*5d20*/  LDG.E.LTC128B.U16 R154, desc[UR36][R10.64+0x12] ;  /* 0x000012240a9a7981 */ /* 0x000164000c1e1520 */
.L_x_173:
[----:B------:R-:W-:Y:S05]  /*5d30*/  BSYNC B1 ;  /* 0x0000000000017941 */ /* 0x000fea0003800000 */
.L_x_172:
[----:B0----5:R-:W-:Y:S01]  /*5d40*/  HADD2.F32 R3, -RZ, R154.H0_H0 ;  /* 0x2000009aff037230 */ /* 0x021fe20000004100 */
[----:B------:R-:W-:Y:S01]  /*5d50*/  ISETP.GT.AND P3, PT, R0, 0x10, P0 ;  /* 0x000000100000780c */ /* 0x000fe20000764270 */
[----:B------:R-:W-:Y:S03]  /*5d60*/  BSSY B1, `(.L_x_174) ;  /* 0x0000009000017945 */ /* 0x000fe60003800000 */
[----:B------:R-:W-:-:S04]  /*5d70*/  FMUL R8, R3, R156 ;  /* 0x0000009c03087220 */ /* 0x000fc80000400000 */
[----:B------:R-:W-:Y:S01]  /*5d80*/  FFMA R31, R31, R155, R8 ;  /* 0x0000009b1f1f7223 */ /* 0x000fe20000000008 */
[----:B------:R-:W-:-:S04]  /*5d90*/  IADD3 R8, P4, P5, R167, R160, R93 ;  /* 0x000000a0a7087210 */ /* 0x000fc80007d9e05d */
[----:B------:R-:W-:Y:S02]  /*5da0*/  F2FP.F16.F32.PACK_AB R31, RZ, R31 ;  /* 0x0000001fff1f723e */ /* 0x000fe400000000ff */
[----:B------:R-:W-:-:S05]  /*5db0*/  IADD3.X R9, R169, R161, R95, P4, P5 ;  /* 0x000000a1a9097210 */ /* 0x000fca00027ea45f */
[----:B------:R0:W-:Y:S01]  /*5dc0*/  @P2 STG.E.U16 desc[UR36][R8.64+0x12], R31 ;  /* 0x0000121f08002986 */ /* 0x0001e2000c101524 */
[----:B------:R-:W-:Y:S05]  /*5dd0*/  @!P3 BRA `(.L_x_175) ;  /* 0x000000000004b947 */ /* 0x000fea0003800000 */
[----:B------:R0:W5:Y:S02]  /*5de0*/  LDG.E.LTC128B.U16 R154, desc[UR36][R4.64+0x20] ;  /* 0x00002024049a7981 */ /* 0x000164000c1e1520 */
.L_x_175:
[----:B------:R-:W-:Y:S05]  /*5df0*/  BSYNC B1 ;  /* 0x0000000000017941 */ /* 0x000fea0003800000 */
.L_x_174:
[----:B-----5:R-:W-:Y:S01]  /*5e00*/  HADD2.F32 R3, -RZ, R154.H0_H0 ;  /* 0x2000009aff037230 */ /* 0x020fe20000004100 */
        /* <DEDUP_REMOVED lines=8> */
.L_x_177:
[----:B------:R-:W-:Y:S05]  /*5e90*/  BSYNC B1 ;  /* 0x0000000000017941 */ /* 0x000fea0003800000 */
.L_x_176:
[----:B0----5:R-:W-:Y:S01]  /*5ea0*/  HADD2.F32 R3, -RZ, R154.H0_H0 ;  /* 0x2000009aff037230 */ /* 0x021fe20000004100 */
[----:B------:R-:W-:Y:S01]  /*5eb0*/  ISETP.GT.AND P3, PT, R0, 0x10, P1 ;  /* 0x000000100000780c */ /* 0x000fe20000f64270 */
[----:B------:R-:W-:Y:S03]  /*5ec0*/  BSSY B1, `(.L_x_178) ;  /* 0x0000007000017945 */ /* 0x000fe60003800000 */
[----:B--2---:R-:W-:-:S04]  /*5ed0*/  FMUL R12, R3, R156 ;  /* 0x0000009c030c7220 */ /* 0x004fc80000400000 */
[----:B------:R-:W-:-:S05]  /*5ee0*/  FFMA R12, R33, R155, R12 ;  /* 0x0000009b210c7223 */ /* 0x000fca000000000c */
[----:B------:R-:W-:-:S05]  /*5ef0*/  F2FP.F16.F32.PACK_AB R12, RZ, R12 ;  /* 0x0000000cff0c723e */ /* 0x000fca00000000ff */
[----:B------:R0:W-:Y:S01]  /*5f00*/  @P2 STG.E.U16 desc[UR36][R6.64+0x22], R12 ;  /* 0x0000220c06002986 */ /* 0x0001e2000c101524 */
[----:B------:R-:W-:Y:S05]  /*5f10*/  @!P3 BRA `(.L_x_179) ;  /* 0x000000000004b947 */ /* 0x000fea0003800000 */
[----:B------:R2:W5:Y:S02]  /*5f20*/  LDG.E.LTC128B.U16 R154, desc[UR36][R10.64+0x20] ;  /* 0x000020240a9a7981 */ /* 0x000564000c1e1520 */
.L_x_179:
[----:B------:R-:W-:Y:S05]  /*5f30*/  BSYNC B1 ;  /* 0x0000000000017941 */ /* 0x000fea0003800000 */
.L_x_178:
        /* <DEDUP_REMOVED lines=9> */
.L_x_181:
[----:B------:R-:W-:Y:S05]  /*5fd0*/  BSYNC B1 ;  /* 0x0000000000017941 */ /* 0x000fea0003800000 */
.L_x_180:
[----:B0----5:R-:W-:Y:S01]  /*5fe0*/  HADD2.F32 R3, -RZ, R154.H0_H0 ;  /* 0x2000009aff037230 */ /* 0x021fe20000004100 */
        /* <DEDUP_REMOVED lines=8> */
.L_x_183:
[----:B------:R-:W-:Y:S05]  /*6070*/  BSYNC B1 ;  /* 0x0000000000017941 */ /* 0x000fea0003800000 */
.L_x_182:
        /* <DEDUP_REMOVED lines=9> */
.L_x_185:
[----:B------:R-:W-:Y:S05]  /*6110*/  BSYNC B1 ;  /* 0x0000000000017941 */ /* 0x000fea0003800000 */
.L_x_184:
        /* <DEDUP_REMOVED lines=9> */
.L_x_187:
[----:B------:R-:W-:Y:S05]  /*61b0*/  BSYNC B1 ;  /* 0x0000000000017941 */ /* 0x000fea0003800000 */
.L_x_186:
        /* <DEDUP_REMOVED lines=9> */
.L_x_189:
[----:B------:R-:W-:Y:S05]  /*6250*/  BSYNC B1 ;  /* 0x0000000000017941 */ /* 0x000fea0003800000 */
.L_x_188:
        /* <DEDUP_REMOVED lines=9> */
.L_x_191:
[----:B------:R-:W-:Y:S05]  /*62f0*/  BSYNC B1 ;  /* 0x0000000000017941 */ /* 0x000fea0003800000 */
.L_x_190:
        /* <DEDUP_REMOVED lines=9> */
.L_x_193:
[----:B------:R-:W-:Y:S05]  /*6390*/  BSYNC B1 ;  /* 0x0000000000017941 */ /* 0x000fea0003800000 */
.L_x_192:
        /* <DEDUP_REMOVED lines=9> */
.L_x_195:
[----:B------:R-:W-:Y:S05]  /*6430*/  BSYNC B1 ;  /* 0x0000000000017941 */ /* 0x000fea0003800000 */
.L_x_194:
        /* <DEDUP_REMOVED lines=9> */
.L_x_197:
[----:B------:R-:W-:Y:S05]  /*64d0*/  BSYNC B1 ;  /* 0x0000000000017941 */ /* 0x000fea0003800000 */
.L_x_196:
        /* <DEDUP_REMOVED lines=9> */
.L_x_199:
[----:B------:R-:W-:Y:S05]  /*6570*/  BSYNC B1 ;  /* 0x0000000000017941 */ /* 0x000fea0003800000 */
.L_x_198:
        /* <DEDUP_REMOVED lines=9> */
.L_x_201:
[----:B------:R-:W-:Y:S05]  /*6610*/  BSYNC B1 ;  /* 0x0000000000017941 */ /* 0x000fea0003800000 */
.L_x_200:
        /* <DEDUP_REMOVED lines=9> */
.L_x_203:
[----:B------:R-:W-:Y:S05]  /*66b0*/  BSYNC B1 ;  /* 0x0000000000017941 */ /* 0x000fea0003800000 */
.L_x_202:
        /* <DEDUP_REMOVED lines=9> */
.L_x_205:
[----:B------:R-:W-:Y:S05]  /*6750*/  BSYNC B1 ;  /* 0x0000000000017941 */ /* 0x000fea0003800000 */
.L_x_204:
        /* <DEDUP_REMOVED lines=9> */
.L_x_207:
[----:B------:R-:W-:Y:S05]  /*67f0*/  BSYNC B1 ;  /* 0x0000000000017941 */ /* 0x000fea0003800000 */
.L_x_206:
        /* <DEDUP_REMOVED lines=9> */
.L_x_209:
[----:B------:R-:W-:Y:S05]  /*6890*/  BSYNC B1 ;  /* 0x0000000000017941 */ /* 0x000fea0003800000 */
.L_x_208:
        /* <DEDUP_REMOVED lines=9> */
.L_x_211:
[----:B------:R-:W-:Y:S05]  /*6930*/  BSYNC B1 ;  /* 0x0000000000017941 */ /* 0x000fea0003800000 */
.L_x_210:
        /* <DEDUP_REMOVED lines=9> */
.L_x_213:
[----:B------:R-:W-:Y:S05]  /*69d0*/  BSYNC B1 ;  /* 0x0000000000017941 */ /* 0x000fea0003800000 */
.L_x_212:
        /* <DEDUP_REMOVED lines=9> */
.L_x_215:
[----:B------:R-:W-:Y:S05]  /*6a70*/  BSYNC B1 ;  /* 0x0000000000017941 */ /* 0x000fea0003800000 */
.L_x_214:
        /* <DEDUP_REMOVED lines=9> */
.L_x_217:
[----:B------:R-:W-:Y:S05]  /*6b10*/  BSYNC B1 ;  /* 0x0000000000017941 */ /* 0x000fea0003800000 */
.L_x_216:
        /* <DEDUP_REMOVED lines=9> */
.L_x_219:
[----:B------:R-:W-:Y:S05]  /*6bb0*/  BSYNC B1 ;  /* 0x0000000000017941 */ /* 0x000fea0003800000 */
.L_x_218:
        /* <DEDUP_REMOVED lines=9> */
.L_x_221:
[----:B------:R-:W-:Y:S05]  /*6c50*/  BSYNC B1 ;  /* 0x0000000000017941 */ /* 0x000fea0003800000 */
.L_x_220:
        /* <DEDUP_REMOVED lines=9> */
.L_x_223:
[----:B------:R-:W-:Y:S05]  /*6cf0*/  BSYNC B1 ;  /* 0x0000000000017941 */ /* 0x000fea0003800000 */
.L_x_222:
        /* <DEDUP_REMOVED lines=9> */
.L_x_225:
[----:B------:R-:W-:Y:S05]  /*6d90*/  BSYNC B1 ;  /* 0x0000000000017941 */ /* 0x000fea0003800000 */
.L_x_224:
        /* <DEDUP_REMOVED lines=9> */
.L_x_227:
[----:B------:R-:W-:Y:S05]  /*6e30*/  BSYNC B1 ;  /* 0x0000000000017941 */ /* 0x000fea0003800000 */
.L_x_226:
        /* <DEDUP_REMOVED lines=9> */
.L_x_229:
[----:B------:R-:W-:Y:S05]  /*6ed0*/  BSYNC B1 ;  /* 0x0000000000017941 */ /* 0x000fea0003800000 */
.L_x_228:
        /* <DEDUP_REMOVED lines=9> */
.L_x_231:
[----:B------:R-:W-:Y:S05]  /*6f70*/  BSYNC B1 ;  /* 0x0000000000017941 */ /* 0x000fea0003800000 */
.L_x_230:
        /* <DEDUP_REMOVED lines=9> */
.L_x_233:
[----:B------:R-:W-:Y:S05]  /*7010*/  BSYNC B1 ;  /* 0x0000000000017941 */ /* 0x000fea0003800000 */
.L_x_232:
        /* <DEDUP_REMOVED lines=9> */
.L_x_235:
[----:B------:R-:W-:Y:S05]  /*70b0*/  BSYNC B1 ;  /* 0x0000000000017941 */ /* 0x000fea0003800000 */
.L_x_234:
        /* <DEDUP_REMOVED lines=9> */
.L_x_237:
[----:B------:R-:W-:Y:S05]  /*7150*/  BSYNC B1 ;  /* 0x0000000000017941 */ /* 0x000fea0003800000 */
.L_x_236:
        /* <DEDUP_REMOVED lines=9> */
.L_x_239:
[----:B------:R-:W-:Y:S05]  /*71f0*/  BSYNC B1 ;  /* 0x0000000000017941 */ /* 0x000fea0003800000 */
.L_x_238:
        /* <DEDUP_REMOVED lines=9> */
.L_x_241:
[----:B------:R-:W-:Y:S05]  /*7290*/  BSYNC B1 ;  /* 0x0000000000017941 */ /* 0x000fea0003800000 */
.L_x_240:
        /* <DEDUP_REMOVED lines=9> */
.L_x_243:
[----:B------:R-:W-:Y:S05]  /*7330*/  BSYNC B1 ;  /* 0x0000000000017941 */ /* 0x000fea0003800000 */
.L_x_242:
        /* <DEDUP_REMOVED lines=9> */
.L_x_245:
[----:B------:R-:W-:Y:S05]  /*73d0*/  BSYNC B1 ;  /* 0x0000000000017941 */ /* 0x000fea0003800000 */
.L_x_244:
        /* <DEDUP_REMOVED lines=9> */
.L_x_247:
[----:B------:R-:W-:Y:S05]  /*7470*/  BSYNC B1 ;  /* 0x0000000000017941 */ /* 0x000fea0003800000 */
.L_x_246:
        /* <DEDUP_REMOVED lines=9> */
.L_x_249:
[----:B------:R-:W-:Y:S05]  /*7510*/  BSYNC B1 ;  /* 0x0000000000017941 */ /* 0x000fea0003800000 */
.L_x_248:
        /* <DEDUP_REMOVED lines=9> */
.L_x_251:
[----:B------:R-:W-:Y:S05]  /*75b0*/  BSYNC B1 ;  /* 0x0000000000017941 */ /* 0x000fea0003800000 */
.L_x_250:
        /* <DEDUP_REMOVED lines=9> */
.L_x_253:
[----:B------:R-:W-:Y:S05]  /*7650*/  BSYNC B1 ;  /* 0x0000000000017941 */ /* 0x000fea0003800000 */
.L_x_252:
        /* <DEDUP_REMOVED lines=9> */
.L_x_255:
[----:B------:R-:W-:Y:S05]  /*76f0*/  BSYNC B1 ;  /* 0x0000000000017941 */ /* 0x000fea0003800000 */
.L_x_254:
        /* <DEDUP_REMOVED lines=9> */
.L_x_257:
[----:B------:R-:W-:Y:S05]  /*7790*/  BSYNC B1 ;  /* 0x0000000000017941 */ /* 0x000fea0003800000 */
.L_x_256:
        /* <DEDUP_REMOVED lines=9> */
.L_x_259:
[----:B------:R-:W-:Y:S05]  /*7830*/  BSYNC B1 ;  /* 0x0000000000017941 */ /* 0x000fea0003800000 */
.L_x_258:
        /* <DEDUP_REMOVED lines=9> */
.L_x_261:
[----:B------:R-:W-:Y:S05]  /*78d0*/  BSYNC B1 ;  /* 0x0000000000017941 */ /* 0x000fea0003800000 */
.L_x_260:
        /* <DEDUP_REMOVED lines=9> */
.L_x_263:
[----:B------:R-:W-:Y:S05]  /*7970*/  BSYNC B1 ;  /* 0x0000000000017941 */ /* 0x000fea0003800000 */
.L_x_262:
        /* <DEDUP_REMOVED lines=9> */
.L_x_265:
[----:B------:R-:W-:Y:S05]  /*7a10*/  BSYNC B1 ;  /* 0x0000000000017941 */ /* 0x000fea0003800000 */
.L_x_264:
        /* <DEDUP_REMOVED lines=9> */
.L_x_267:
[----:B------:R-:W-:Y:S05]  /*7ab0*/  BSYNC B1 ;  /* 0x0000000000017941 */ /* 0x000fea0003800000 */
.L_x_266:
        /* <DEDUP_REMOVED lines=9> */
.L_x_269:
[----:B------:R-:W-:Y:S05]  /*7b50*/  BSYNC B1 ;  /* 0x0000000000017941 */ /* 0x000fea0003800000 */
.L_x_268:
        /* <DEDUP_REMOVED lines=9> */
.L_x_271:
[----:B------:R-:W-:Y:S05]  /*7bf0*/  BSYNC B1 ;  /* 0x0000000000017941 */ /* 0x000fea0003800000 */
.L_x_270:
        /* <DEDUP_REMOVED lines=9> */
.L_x_273:
[----:B------:R-:W-:Y:S05]  /*7c90*/  BSYNC B1 ;  /* 0x0000000000017941 */ /* 0x000fea0003800000 */
.L_x_272:
        /* <DEDUP_REMOVED lines=9> */
.L_x_275:
[----:B------:R-:W-:Y:S05]  /*7d30*/  BSYNC B1 ;  /* 0x0000000000017941 */ /* 0x000fea0003800000 */
.L_x_274:
        /* <DEDUP_REMOVED lines=9> */
.L_x_277:
[----:B------:R-:W-:Y:S05]  /*7dd0*/  BSYNC B1 ;  /* 0x0000000000017941 */ /* 0x000fea0003800000 */
.L_x_276:
        /* <DEDUP_REMOVED lines=9> */
.L_x_279:
[----:B------:R-:W-:Y:S05]  /*7e70*/  BSYNC B1 ;  /* 0x0000000000017941 */ /* 0x000fea0003800000 */
.L_x_278:
        /* <DEDUP_REMOVED lines=9> */
.L_x_281:
[----:B------:R-:W-:Y:S05]  /*7f10*/  BSYNC B1 ;  /* 0x0000000000017941 */ /* 0x000fea0003800000 */
.L_x_280:
[----:B0----5:R-:W-:Y:S01]  /*7f20*/  HADD2.F32 R3, -RZ, R154.H0_H0 ;  /* 0x2000009aff037230 */ /* 0x021fe20000004100 */
[----:B------:R-:W-:Y:S01]  /*7f30*/  ISETP.GT.AND P2, PT, R0, 0x78, P1 ;  /* 0x000000780000780c */ /* 0x000fe20000f44270 */
[----:B------:R-:W-:Y:S03]  /*7f40*/  BSSY B1, `(.L_x_282) ;  /* 0x0000007000017945 */ /* 0x000fe60003800000 */
[----:B-1----:R-:W-:-:S04]  /*7f50*/  FMUL R4, R3, R156 ;  /* 0x0000009c03047220 */ /* 0x002fc80000400000 */
[----:B------:R-:W-:-:S05]  /*7f60*/  FFMA R4, R85, R155, R4 ;  /* 0x0000009b55047223 */ /* 0x000fca0000000004 */
[----:B------:R-:W-:-:S05]  /*7f70*/  F2FP.F16.F32.PACK_AB R4, RZ, R4 ;  /* 0x00000004ff04723e */ /* 0x000fca00000000ff */
[----:B------:R0:W-:Y:S01]  /*7f80*/  @P0 STG.E.U16 desc[UR36][R6.64+0xf2], R4 ;  /* 0x0000f20406000986 */ /* 0x0001e2000c101524 */
[----:B------:R-:W-:Y:S05]  /*7f90*/  @!P2 BRA `(.L_x_283) ;  /* 0x000000000004a947 */ /* 0x000fea0003800000 */
[----:B------:R1:W5:Y:S02]  /*7fa0*/  LDG.E.LTC128B.U16 R154, desc[UR36][R10.64+0xf0] ;  /* 0x0000f0240a9a7981 */ /* 0x000364000c1e1520 */
.L_x_283:
[----:B------:R-:W-:Y:S05]  /*7fb0*/  BSYNC B1 ;  /* 0x0000000000017941 */ /* 0x000fea0003800000 */
.L_x_282:
[----:B-----5:R-:W-:Y:S01]  /*7fc0*/  HADD2.F32 R3, -RZ, R154.H0_H0 ;  /* 0x2000009aff037230 */ /* 0x020fe20000004100 */
[----:B------:R-:W-:Y:S01]  /*7fd0*/  ISETP.GT.AND P1, PT, R0, 0x79, P1 ;  /* 0x000000790000780c */ /* 0x000fe20000f24270 */
[----:B0-----:R-:W-:Y:S01]  /*7fe0*/  @P2 IMAD.MOV.U32 R4, RZ, RZ, R8 ;  /* 0x000000ffff042224 */ /* 0x001fe200078e0008 */
[----:B------:R-:W-:Y:S01]  /*7ff0*/  BSSY B1, `(.L_x_284) ;  /* 0x0000008000017945 */ /* 0x000fe20003800000 */
[----:B------:R-:W-:Y:S02]  /*8000*/  @P2 IMAD.MOV.U32 R5, RZ, RZ, R9 ;  /* 0x000000ffff052224 */ /* 0x000fe400078e0009 */
[----:B------:R-:W-:-:S04]  /*8010*/  FMUL R3, R3, R156 ;  /* 0x0000009c03037220 */ /* 0x000fc80000400000 */
[----:B------:R-:W-:-:S05]  /*8020*/  FFMA R3, R86, R155, R3 ;  /* 0x0000009b56037223 */ /* 0x000fca0000000003 */
[----:B------:R-:W-:-:S05]  /*8030*/  F2FP.F16.F32.PACK_AB R3, RZ, R3 ;  /* 0x00000003ff03723e */ /* 0x000fca00000000ff */
[----:B------:R0:W-:Y:S01]  /*8040*/  @P2 STG.E.U16 desc[UR36][R4.64+0xf0], R3 ;  /* 0x0000f00304002986 */ /* 0x0001e2000c101524 */
[----:B------:R-:W-:Y:S05]  /*8050*/  @!P1 BRA `(.L_x_285) ;  /* 0x0000000000049947 */ /* 0x000fea0003800000 */
[----:B------:R0:W5:Y:S02]  /*8060*/  LDG.E.LTC128B.U16 R154, desc[UR36][R10.64+0xf2] ;  /* 0x0000f2240a9a7981 */ /* 0x000164000c1e1520 */
.L_x_285:
[----:B------:R-:W-:Y:S05]  /*8070*/  BSYNC B1 ;  /* 0x0000000000017941 */ /* 0x000fea0003800000 */
.L_x_284:
[----:B------:R-:W-:Y:S05]  /*8080*/  @!P1 BRA `(.L_x_286) ;  /* 0x00000024004c9947 */ /* 0x000fea0003800000 */
[----:B0----5:R-:W-:-:S05]  /*8090*/  HADD2.F32 R3, -RZ, R154.H0_H0 ;  /* 0x2000009aff037230 */ /* 0x021fca0000004100 */
[----:B------:R-:W-:-:S04]  /*80a0*/  FMUL R0, R3, R156 ;  /* 0x0000009c03007220 */ /* 0x000fc80000400000 */
[----:B------:R-:W-:-:S05]  /*80b0*/  FFMA R0, R87, R155, R0 ;  /* 0x0000009b57007223 */ /* 0x000fca0000000000 */
[----:B------:R-:W-:-:S05]  /*80c0*/  F2FP.F16.F32.PACK_AB R0, RZ, R0 ;  /* 0x00000000ff00723e */ /* 0x000fca00000000ff */
[----:B------:R0:W-:Y:S01]  /*80d0*/  STG.E.U16 desc[UR36][R8.64+0xf2], R0 ;  /* 0x0000f20008007986 */ /* 0x0001e2000c101524 */
[----:B------:R-:W-:Y:S05]  /*80e0*/  BRA `(.L_x_286) ;  /* 0x0000002400347947 */ /* 0x000fea0003800000 */
.L_x_35:
[----:B------:R-:W-:Y:S01]  /*80f0*/  ULDC.64 UR4, c[0x0][0x5c0] ;  /* 0x0001700000047ab9 */ /* 0x000fe20000000a00 */
[-C--:B------:R-:W-:Y:S01]  /*8100*/  FMUL R88, R88, R155.reuse ;  /* 0x0000009b58587220 */ /* 0x080fe20000400000 */
[----:B------:R-:W-:Y:S01]  /*8110*/  LEA R6, P0, R168, UR4, 0x1 ;  /* 0x00000004a8067c11 */ /* 0x000fe2000f8008ff */
[----:B------:R-:W-:Y:S01]  /*8120*/  IMAD.SHL.U32 R11, R4, 0x10, RZ ;  /* 0x00000010040b7824 */ /* 0x000fe200078e00ff */
[----:B------:R-:W-:Y:S01]  /*8130*/  ISETP.GT.AND P2, PT, R0, 0x1, P3 ;  /* 0x000000010000780c */ /* 0x000fe20001f44270 */
[-C--:B------:R-:W-:Y:S01]  /*8140*/  FMUL R89, R89, R155.reuse ;  /* 0x0000009b59597220 */ /* 0x080fe20000400000 */
[----:B------:R-:W-:Y:S01]  /*8150*/  LEA.HI.X R7, R168, UR5, R167, 0x1, P0 ;  /* 0x00000005a8077c11 */ /* 0x000fe200080f0ca7 */
[-C--:B------:R-:W-:Y:S01]  /*8160*/  FMUL R90, R90, R155.reuse ;  /* 0x0000009b5a5a7220 */ /* 0x080fe20000400000 */
[----:B------:R-:W-:Y:S01]  /*8170*/  ISETP.GT.AND P0, PT, R3, 0x8, PT ;  /* 0x000000080300780c */ /* 0x000fe20003f04270 */
[-C--:B------:R-:W-:Y:S01]  /*8180*/  FMUL R91, R91, R155.reuse ;  /* 0x0000009b5b5b7220 */ /* 0x080fe20000400000 */
[----:B------:R-:W-:Y:S01]  /*8190*/  F2FP.F16.F32.PACK_AB R88, RZ, R88 ;  /* 0x00000058ff58723e */ /* 0x000fe200000000ff */
[-C--:B------:R-:W-:Y:S01]  /*81a0*/  FMUL R92, R92, R155.reuse ;  /* 0x0000009b5c5c7220 */ /* 0x080fe20000400000 */
[----:B------:R-:W-:Y:S01]  /*81b0*/  ISETP.GT.AND P4, PT, R0, RZ, P0 ;  /* 0x000000ff0000720c */ /* 0x000fe20000784270 */
[-C--:B------:R-:W-:Y:S01]  /*81c0*/  FMUL R93, R93, R155.reuse ;  /* 0x0000009b5d5d7220 */ /* 0x080fe20000400000 */
[----:B------:R-:W-:Y:S01]  /*81d0*/  SHF.L.U64.HI R9, R4, 0x4, R5 ;  /* 0x0000000404097819 */ /* 0x000fe20000010205 */
[----:B------:R-:W-:Y:S01]  /*81e0*/  @P1 STG.E.U16 desc[UR36][R6.64], R88 ;  /* 0x0000005806001986 */ /* 0x000fe2000c101524 */
[----:B------:R-:W-:Y:S01]  /*81f0*/  IADD3 R12, P5, R11, R6, RZ ;  /* 0x000000060b0c7210 */ /* 0x000fe20007fbe0ff */
[-C--:B------:R-:W-:Y:S01]  /*8200*/  FMUL R94, R94, R155.reuse ;  /* 0x0000009b5e5e7220 */ /* 0x080fe20000400000 */
[----:B------:R-:W-:Y:S01]  /*8210*/  ISETP.GT.AND P1, PT, R0, 0x1, P0 ;  /* 0x000000010000780c */ /* 0x000fe20000724270 */
[----:B------:R-:W-:Y:S01]  /*8220*/  FMUL R95, R95, R155 ;  /* 0x0000009b5f5f7220 */ /* 0x000fe20000400000 */
[----:B------:R-:W-:Y:S01]  /*8230*/  F2FP.F16.F32.PACK_AB R89, RZ, R89 ;  /* 0x00000059ff59723e */ /* 0x000fe200000000ff */
[----:B------:R-:W-:Y:S01]  /*8240*/  IMAD.X R13, R9, 0x1, R7, P5 ;  /* 0x00000001090d7824 */ /* 0x000fe200028e0607 */
[----:B------:R-:W-:Y:S01]  /*8250*/  F2FP.F16.F32.PACK_AB R90, RZ, R90 ;  /* 0x0000005aff5a723e */ /* 0x000fe200000000ff */
[----:B------:R-:W-:Y:S01]  /*8260*/  FMUL R96, R96, R155 ;  /* 0x0000009b60607220 */ /* 0x000fe20000400000 */
[----:B------:R-:W-:Y:S01]  /*8270*/  F2FP.F16.F32.PACK_AB R91, RZ, R91 ;  /* 0x0000005bff5b723e */ /* 0x000fe200000000ff */
[----:B------:R-:W-:Y:S01]  /*8280*/  @P2 STG.E.U16 desc[UR36][R6.64+0x2], R89 ;  /* 0x0000025906002986 */ /* 0x000fe2000c101524 */
[C---:B------:R-:W-:Y:S01]  /*8290*/  ISETP.GT.AND P5, PT, R0.reuse, 0x9, P3 ;  /* 0x000000090000780c */ /* 0x040fe20001fa4270 */
[-C--:B------:R-:W-:Y:S01]  /*82a0*/  FMUL R97, R97, R155.reuse ;  /* 0x0000009b61617220 */ /* 0x080fe20000400000 */
[C---:B------:R-:W-:Y:S01]  /*82b0*/  ISETP.GT.AND P2, PT, R0.reuse, 0x8, P0 ;  /* 0x000000080000780c */ /* 0x040fe20000744270 */
[----:B------:R-:W-:Y:S01]  /*82c0*/  @P4 STG.E.U16 desc[UR36][R12.64], R90 ;  /* 0x0000005a0c004986 */ /* 0x000fe2000c101524 */
[----:B------:R-:W-:Y:S01]  /*82d0*/  ISETP.GT.AND P4, PT, R0, 0x8, P3 ;  /* 0x000000080000780c */ /* 0x000fe20001f84270 */
[-C--:B------:R-:W-:Y:S01]  /*82e0*/  FMUL R98, R98, R155.reuse ;  /* 0x0000009b62627220 */ /* 0x080fe20000400000 */
[----:B------:R-:W-:Y:S01]  /*82f0*/  F2FP.F16.F32.PACK_AB R92, RZ, R92 ;  /* 0x0000005cff5c723e */ /* 0x000fe200000000ff */
[----:B------:R-:W-:Y:S01]  /*8300*/  @P1 STG.E.U16 desc[UR36][R12.64+0x2], R91 ;  /* 0x0000025b0c001986 */ /* 0x000fe2000c101524 */
[----:B------:R-:W-:Y:S01]  /*8310*/  ISETP.GT.AND P1, PT, R0, 0x9, P0 ;  /* 0x000000090000780c */ /* 0x000fe20000724270 */
[----:B------:R-:W-:Y:S01]  /*8320*/  FMUL R99, R99, R155 ;  /* 0x0000009b63637220 */ /* 0x000fe20000400000 */
[----:B------:R-:W-:Y:S01]  /*8330*/  F2FP.F16.F32.PACK_AB R93, RZ, R93 ;  /* 0x0000005dff5d723e */ /* 0x000fe200000000ff */
[-C--:B------:R-:W-:Y:S01]  /*8340*/  FMUL R100, R100, R155.reuse ;  /* 0x0000009b64647220 */ /* 0x080fe20000400000 */
[----:B------:R-:W-:Y:S01]  /*8350*/  F2FP.F16.F32.PACK_AB R94, RZ, R94 ;  /* 0x0000005eff5e723e */ /* 0x000fe200000000ff */
[----:B------:R-:W-:Y:S01]  /*8360*/  FMUL R101, R101, R155 ;  /* 0x0000009b65657220 */ /* 0x000fe20000400000 */
[----:B------:R-:W-:Y:S01]  /*8370*/  F2FP.F16.F32.PACK_AB R95, RZ, R95 ;  /* 0x0000005fff5f723e */ /* 0x000fe200000000ff */
[-C--:B------:R-:W-:Y:S01]  /*8380*/  FMUL R102, R102, R155.reuse ;  /* 0x0000009b66667220 */ /* 0x080fe20000400000 */
[----:B------:R-:W-:Y:S01]  /*8390*/  F2FP.F16.F32.PACK_AB R96, RZ, R96 ;  /* 0x00000060ff60723e */ /* 0x000fe200000000ff */
[----:B------:R-:W-:Y:S01]  /*83a0*/  @P4 STG.E.U16 desc[UR36][R6.64+0x10], R92 ;  /* 0x0000105c06004986 */ /* 0x000fe2000c101524 */
[C---:B------:R-:W-:Y:S01]  /*83b0*/  ISETP.GT.AND P4, PT, R0.reuse, 0x10, P3 ;  /* 0x000000100000780c */ /* 0x040fe20001f84270 */
[----:B------:R-:W-:Y:S01]  /*83c0*/  FMUL R103, R103, R155 ;  /* 0x0000009b67677220 */ /* 0x000fe20000400000 */
[----:B------:R-:W-:Y:S01]  /*83d0*/  F2FP.F16.F32.PACK_AB R97, RZ, R97 ;  /* 0x00000061ff61723e */ /* 0x000fe200000000ff */
[----:B------:R-:W-:Y:S01]  /*83e0*/  @P5 STG.E.U16 desc[UR36][R6.64+0x12], R93 ;  /* 0x0000125d06005986 */ /* 0x000fe2000c101524 */
[----:B------:R-:W-:Y:S01]  /*83f0*/  ISETP.GT.AND P5, PT, R0, 0x11, P0 ;  /* 0x000000110000780c */ /* 0x000fe200007a4270 */
        /* <DEDUP_REMOVED lines=74> */
[----:B------:R-:W-:Y:S01]  /*88a0*/  FMUL R125, R125, R155 ;  /* 0x0000009b7d7d7220 */ /* 0x000fe20000400000 */
[----:B------:R-:W-:Y:S01]  /*88b0*/  F2FP.F16.F32.PACK_AB R119, RZ, R119 ;  /* 0x00000077ff77723e */ /* 0x000fe200000000ff */
[-C--:B------:R-:W-:Y:S01]  /*88c0*/  FMUL R126, R126, R155.reuse ;  /* 0x0000009b7e7e7220 */ /* 0x080fe20000400000 */
[----:B------:R-:W-:Y:S01]  /*88d0*/  F2FP.F16.F32.PACK_AB R120, RZ, R120 ;  /* 0x00000078ff78723e */ /* 0x000fe200000000ff */
        /* <DEDUP_REMOVED lines=66> */
[----:B------:R-:W-:Y:S01]  /*8d00*/  IMAD.SHL.U32 R23, R4, 0x100, RZ ;  /* 0x0000010004177824 */ /* 0x000fe200078e00ff */
[----:B------:R-:W-:Y:S01]  /*8d10*/  F2FP.F16.F32.PACK_AB R140, RZ, R140 ;  /* 0x0000008cff8c723e */ /* 0x000fe200000000ff */
[----:B------:R-:W-:Y:S01]  /*8d20*/  @P1 STG.E.U16 desc[UR36][R6.64+0x90], R124 ;  /* 0x0000907c06001986 */ /* 0x000fe2000c101524 */
[----:B------:R-:W-:Y:S01]  /*8d30*/  ISETP.GT.AND P1, PT, R0, 0x50, P3 ;  /* 0x000000500000780c */ /* 0x000fe20001f24270 */
[----:B------:R-:W-:Y:S01]  /*8d40*/  FMUL R146, R146, R155 ;  /* 0x0000009b92927220 */ /* 0x000fe20000400000 */
[----:B------:R-:W-:Y:S01]  /*8d50*/  F2FP.F16.F32.PACK_AB R141, RZ, R141 ;  /* 0x0000008dff8d723e */ /* 0x000fe200000000ff */
[----:B------:R-:W-:Y:S01]  /*8d60*/  @P2 STG.E.U16 desc[UR36][R6.64+0x92], R125 ;  /* 0x0000927d06002986 */ /* 0x000fe2000c101524 */
[C---:B------:R-:W-:Y:S01]  /*8d70*/  ISETP.GT.AND P2, PT, R0.reuse, 0x51, P3 ;  /* 0x000000510000780c */ /* 0x040fe20001f44270 */
[-C--:B------:R-:W-:Y:S01]  /*8d80*/  FMUL R147, R147, R155.reuse ;  /* 0x0000009b93937220 */ /* 0x080fe20000400000 */
        /* <DEDUP_REMOVED lines=11> */
[-C--:B------:R-:W-:Y:S01]  /*8e40*/  FMUL R150, R150, R155.reuse ;  /* 0x0000009b96967220 */ /* 0x080fe20000400000 */
[----:B------:R-:W-:Y:S01]  /*8e50*/  SHF.L.U64.HI R21, R4, 0x8, R5 ;  /* 0x0000000804157819 */ /* 0x000fe20000010205 */
[----:B------:R-:W-:Y:S01]  /*8e60*/  @P2 STG.E.U16 desc[UR36][R6.64+0xa2], R129 ;  /* 0x0000a28106002986 */ /* 0x000fe2000c101524 */
[C---:B------:R-:W-:Y:S01]  /*8e70*/  ISETP.GT.AND P2, PT, R0.reuse, 0x59, P3 ;  /* 0x000000590000780c */ /* 0x040fe20001f44270 */
        /* <DEDUP_REMOVED lines=58> */
[----:B------:R-:W-:Y:S01]  /*9220*/  @P2 STG.E.U16 desc[UR36][R12.64+0xd0], R142 ;  /* 0x0000d08e0c002986 */ /* 0x000fe2000c101524 */
[----:B------:R-:W-:Y:S01]  /*9230*/  F2FP.F16.F32.PACK_AB R34, RZ, R34 ;  /* 0x00000022ff22723e */ /* 0x000fe200000000ff */
[----:B------:R-:W-:Y:S01]  /*9240*/  FMUL R40, R40, R155 ;  /* 0x0000009b28287220 */ /* 0x000fe20000400000 */
[----:B------:R-:W-:Y:S01]  /*9250*/  F2FP.F16.F32.PACK_AB R35, RZ, R35 ;  /* 0x00000023ff23723e */ /* 0x000fe200000000ff */
        /* <DEDUP_REMOVED lines=8> */
[----:B------:R-:W-:Y:S01]  /*92e0*/  @P1 IMAD.MOV.U32 R4, RZ, RZ, R6 ;  /* 0x000000ffff041224 */ /* 0x000fe200078e0006 */
[----:B------:R-:W-:Y:S01]  /*92f0*/  @P1 MOV R5, R7 ;  /* 0x0000000700051202 */ /* 0x000fe20000000f00 */
[-C--:B------:R-:W-:Y:S01]  /*9300*/  FMUL R43, R43, R155.reuse ;  /* 0x0000009b2b2b7220 */ /* 0x080fe20000400000 */
[----:B------:R-:W-:Y:S01]  /*9310*/  F2FP.F16.F32.PACK_AB R38, RZ, R38 ;  /* 0x00000026ff26723e */ /* 0x000fe200000000ff */
[----:B------:R-:W-:Y:S01]  /*9320*/  FMUL R44, R44, R155 ;  /* 0x0000009b2c2c7220 */ /* 0x000fe20000400000 */
[----:B------:R-:W-:Y:S01]  /*9330*/  F2FP.F16.F32.PACK_AB R39, RZ, R39 ;  /* 0x00000027ff27723e */ /* 0x000fe200000000ff */
[----:B------:R0:W-:Y:S01]  /*9340*/  @P1 STG.E.U16 desc[UR36][R4.64+0xe2], R145 ;  /* 0x0000e29104001986 */ /* 0x0001e2000c101524 */
[----:B------:R-:W-:Y:S01]  /*9350*/  IADD3 R14, P1, P2, R11, R6, R23 ;  /* 0x000000060b0e7210 */ /* 0x000fe20007a3e017 */
[-C--:B------:R-:W-:Y:S01]  /*9360*/  FMUL R45, R45, R155.reuse ;  /* 0x0000009b2d2d7220 */ /* 0x080fe20000400000 */
[----:B------:R-:W-:Y:S01]  /*9370*/  F2FP.F16.F32.PACK_AB R40, RZ, R40 ;  /* 0x00000028ff28723e */ /* 0x000fe200000000ff */
[----:B------:R-:W-:Y:S01]  /*9380*/  FMUL R46, R46, R155 ;  /* 0x0000009b2e2e7220 */ /* 0x000fe20000400000 */
[----:B------:R-:W-:Y:S01]  /*9390*/  IADD3.X R15, R9, R7, R21, P1, P2 ;  /* 0x00000007090f7210 */ /* 0x000fe20000fe4415 */
[-C--:B------:R-:W-:Y:S01]  /*93a0*/  FMUL R47, R47, R155.reuse ;  /* 0x0000009b2f2f7220 */ /* 0x080fe20000400000 */
[C---:B------:R-:W-:Y:S01]  /*93b0*/  ISETP.GT.AND P1, PT, R3.reuse, 0x80, PT ;  /* 0x000000800300780c */ /* 0x040fe20003f24270 */
[-C--:B------:R-:W-:Y:S01]  /*93c0*/  FMUL R48, R48, R155.reuse ;  /* 0x0000009b30307220 */ /* 0x080fe20000400000 */
[----:B------:R-:W-:Y:S01]  /*93d0*/  ISETP.GT.AND P2, PT, R3, 0x88, PT ;  /* 0x000000880300780c */ /* 0x000fe20003f44270 */
[----:B------:R-:W-:Y:S01]  /*93e0*/  FMUL R49, R49, R155 ;  /* 0x0000009b31317220 */ /* 0x000fe20000400000 */
[----:B------:R-:W-:Y:S01]  /*93f0*/  F2FP.F16.F32.PACK_AB R41, RZ, R41 ;  /* 0x00000029ff29723e */ /* 0x000fe200000000ff */
[----:B0-----:R-:W-:Y:S01]  /*9400*/  @P5 IMAD.MOV.U32 R4, RZ, RZ, R12 ;  /* 0x000000ffff045224 */ /* 0x001fe200078e000c */
[----:B------:R-:W-:Y:S01]  /*9410*/  F2FP.F16.F32.PACK_AB R42, RZ, R42 ;  /* 0x0000002aff2a723e */ /* 0x000fe200000000ff */
[----:B------:R-:W-:Y:S01]  /*9420*/  @P5 IMAD.MOV.U32 R5, RZ, RZ, R13 ;  /* 0x000000ffff055224 */ /* 0x000fe200078e000d */
[----:B------:R-:W-:Y:S01]  /*9430*/  F2FP.F16.F32.PACK_AB R43, RZ, R43 ;  /* 0x0000002bff2b723e */ /* 0x000fe200000000ff */
[-C--:B------:R-:W-:Y:S01]  /*9440*/  FMUL R50, R50, R155.reuse ;  /* 0x0000009b32327220 */ /* 0x080fe20000400000 */
[----:B------:R-:W-:Y:S01]  /*9450*/  F2FP.F16.F32.PACK_AB R44, RZ, R44 ;  /* 0x0000002cff2c723e */ /* 0x000fe200000000ff */
[-C--:B------:R-:W-:Y:S01]  /*9460*/  FMUL R51, R51, R155.reuse ;  /* 0x0000009b33337220 */ /* 0x080fe20000400000 */
[----:B------:R0:W-:Y:S01]  /*9470*/  @P5 STG.E.U16 desc[UR36][R4.64+0xe0], R146 ;  /* 0x0000e09204005986 */ /* 0x0001e2000c101524 */
[----:B------:R-:W-:Y:S01]  /*9480*/  ISETP.GT.AND P5, PT, R0, 0x78, P3 ;  /* 0x000000780000780c */ /* 0x000fe20001fa4270 */
[-C--:B------:R-:W-:Y:S01]  /*9490*/  FMUL R52, R52, R155.reuse ;  /* 0x0000009b34347220 */ /* 0x080fe20000400000 */
[C---:B------:R-:W-:Y:S01]  /*94a0*/  ISETP.GT.AND P3, PT, R0.reuse, 0x79, P3 ;  /* 0x000000790000780c */ /* 0x040fe20001f64270 */
[----:B------:R-:W-:Y:S01]  /*94b0*/  @P4 STG.E.U16 desc[UR36][R12.64+0xe2], R147 ;  /* 0x0000e2930c004986 */ /* 0x000fe2000c101524 */
[C---:B------:R-:W-:Y:S01]  /*94c0*/  ISETP.GT.AND P4, PT, R0.reuse, 0x78, P0 ;  /* 0x000000780000780c */ /* 0x040fe20000784270 */
[-C--:B------:R-:W-:Y:S01]  /*94d0*/  FMUL R53, R53, R155.reuse ;  /* 0x0000009b35357220 */ /* 0x080fe20000400000 */
[----:B------:R-:W-:Y:S01]  /*94e0*/  ISETP.GT.AND P0, PT, R0, 0x79, P0 ;  /* 0x000000790000780c */ /* 0x000fe20000704270 */
[----:B------:R-:W-:Y:S01]  /*94f0*/  FMUL R54, R54, R155 ;  /* 0x0000009b36367220 */ /* 0x000fe20000400000 */
[----:B------:R-:W-:Y:S01]  /*9500*/  F2FP.F16.F32.PACK_AB R45, RZ, R45 ;  /* 0x0000002dff2d723e */ /* 0x000fe200000000ff */
[-C--:B------:R-:W-:Y:S01]  /*9510*/  FMUL R55, R55, R155.reuse ;  /* 0x0000009b37377220 */ /* 0x080fe20000400000 */
[----:B------:R-:W-:Y:S01]  /*9520*/  F2FP.F16.F32.PACK_AB R46, RZ, R46 ;  /* 0x0000002eff2e723e */ /* 0x000fe200000000ff */
[----:B------:R-:W-:Y:S01]  /*9530*/  FMUL R56, R56, R155 ;  /* 0x0000009b38387220 */ /* 0x000fe20000400000 */
[----:B------:R-:W-:Y:S01]  /*9540*/  F2FP.F16.F32.PACK_AB R47, RZ, R47 ;  /* 0x0000002fff2f723e */ /* 0x000fe200000000ff */
[----:B------:R-:W-:Y:S01]  /*9550*/  @P5 STG.E.U16 desc[UR36][R6.64+0xf0], R148 ;  /* 0x0000f09406005986 */ /* 0x000fe2000c101524 */
[----:B0-----:R-:W-:Y:S01]  /*9560*/  IADD3 R4, P5, R23, R6, RZ ;  /* 0x0000000617047210 */ /* 0x001fe20007fbe0ff */
[-C--:B------:R-:W-:Y:S01]  /*9570*/  FMUL R57, R57, R155.reuse ;  /* 0x0000009b39397220 */ /* 0x080fe20000400000 */
[----:B------:R-:W-:Y:S01]  /*9580*/  F2FP.F16.F32.PACK_AB R48, RZ, R48 ;  /* 0x00000030ff30723e */ /* 0x000fe200000000ff */
[----:B------:R0:W-:Y:S01]  /*9590*/  @P3 STG.E.U16 desc[UR36][R6.64+0xf2], R149 ;  /* 0x0000f29506003986 */ /* 0x0001e2000c101524 */
[C---:B------:R-:W-:Y:S01]  /*95a0*/  ISETP.GT.AND P3, PT, R0.reuse, RZ, P1 ;  /* 0x000000ff0000720c */ /* 0x040fe20000f64270 */
[----:B------:R-:W-:Y:S01]  /*95b0*/  IMAD.X R5, R21, 0x1, R7, P5 ;  /* 0x0000000115057824 */ /* 0x000fe200028e0607 */
[C---:B------:R-:W-:Y:S01]  /*95c0*/  ISETP.GT.AND P5, PT, R0.reuse, RZ, P2 ;  /* 0x000000ff0000720c */ /* 0x040fe200017a4270 */
        /* <DEDUP_REMOVED lines=14> */
[----:B------:R-:W-:Y:S01]  /*96b0*/  @P4 STG.E.U16 desc[UR36][R4.64+0x2], R25 ;  /* 0x0000021904004986 */ /* 0x000fe2000c101524 */
[----:B------:R-:W-:Y:S01]  /*96c0*/  IADD3 R10, P4, R11, R4, RZ ;  /* 0x000000040b0a7210 */ /* 0x000fe20007f9e0ff */
[C-C-:B------:R-:W-:Y:S01]  /*96d0*/  IMAD.X R7, R9.reuse, 0x1, R5.reuse, P3 ;  /* 0x0000000109077824 */ /* 0x140fe200018e0605 */
[----:B------:R-:W-:Y:S01]  /*96e0*/  ISETP.GT.AND P3, PT, R0, 0x9, P2 ;  /* 0x000000090000780c */ /* 0x000fe20001764270 */
[----:B------:R-:W-:Y:S01]  /*96f0*/  FMUL R62, R62, R155 ;  /* 0x0000009b3e3e7220 */ /* 0x000fe20000400000 */
[----:B------:R-:W-:Y:S01]  /*9700*/  F2FP.F16.F32.PACK_AB R53, RZ, R53 ;  /* 0x00000035ff35723e */ /* 0x000fe200000000ff */
[----:B------:R-:W-:Y:S01]  /*9710*/  IMAD.X R11, R9, 0x1, R5, P4 ;  /* 0x00000001090b7824 */ /* 0x000fe200020e0605 */
[----:B------:R-:W-:Y:S01]  /*9720*/  ISETP.GT.AND P4, PT, R0, 0x8, P1 ;  /* 0x000000080000780c */ /* 0x000fe20000f84270 */
[-C--:B------:R-:W-:Y:S01]  /*9730*/  FMUL R63, R63, R155.reuse ;  /* 0x0000009b3f3f7220 */ /* 0x080fe20000400000 */
[----:B------:R-:W-:Y:S01]  /*9740*/  F2FP.F16.F32.PACK_AB R54, RZ, R54 ;  /* 0x00000036ff36723e */ /* 0x000fe200000000ff */
[-C--:B------:R-:W-:Y:S01]  /*9750*/  FMUL R64, R64, R155.reuse ;  /* 0x0000009b40407220 */ /* 0x080fe20000400000 */
        /* <DEDUP_REMOVED lines=8> */
[-C--:B------:R-:W-:Y:S01]  /*97e0*/  FMUL R67, R67, R155.reuse ;  /* 0x0000009b43437220 */ /* 0x080fe20000400000 */
[----:B------:R-:W-:Y:S01]  /*97f0*/  @P4 STG.E.U16 desc[UR36][R4.64+0x10], R28 ;  /* 0x0000101c04004986 */ /* 0x000fe2000c101524 */
[----:B------:R-:W-:Y:S01]  /*9800*/  ISETP.GT.AND P4, PT, R0, 0x10, P1 ;  /* 0x000000100000780c */ /* 0x000fe20000f84270 */
[----:B------:R-:W-:Y:S01]  /*9810*/  FMUL R68, R68, R155 ;  /* 0x0000009b44447220 */ /* 0x000fe20000400000 */
[----:B------:R-:W-:Y:S01]  /*9820*/  F2FP.F16.F32.PACK_AB R57, RZ, R57 ;  /* 0x00000039ff39723e */ /* 0x000fe200000000ff */
[-C--:B------:R-:W-:Y:S01]  /*9830*/  FMUL R69, R69, R155.reuse ;  /* 0x0000009b45457220 */ /* 0x080fe20000400000 */
[----:B------:R-:W-:Y:S01]  /*9840*/  @P5 STG.E.U16 desc[UR36][R4.64+0x12], R29 ;  /* 0x0000121d04005986 */ /* 0x000fe2000c101524 */
[----:B------:R-:W-:Y:S01]  /*9850*/  ISETP.GT.AND P5, PT, R0, 0x11, P1 ;  /* 0x000000110000780c */ /* 0x000fe20000fa4270 */
[-C--:B------:R-:W-:Y:S01]  /*9860*/  FMUL R70, R70, R155.reuse ;  /* 0x0000009b46467220 */ /* 0x080fe20000400000 */
[----:B------:R-:W-:Y:S01]  /*9870*/  F2FP.F16.F32.PACK_AB R58, RZ, R58 ;  /* 0x0000003aff3a723e */ /* 0x000fe200000000ff */
[----:B------:R0:W-:Y:S01]  /*9880*/  @P0 STG.E.U16 desc[UR36][R6.64+0x10], R30 ;  /* 0x0000101e06000986 */ /* 0x0001e2000c101524 */
        /* <DEDUP_REMOVED lines=13> */
[--C-:B0-----:R-:W-:Y:S01]  /*9960*/  @P0 IMAD.MOV.U32 R6, RZ, RZ, R14.reuse ;  /* 0x000000ffff060224 */ /* 0x101fe200078e000e */
[----:B------:R-:W-:Y:S01]  /*9970*/  F2FP.F16.F32.PACK_AB R62, RZ, R62 ;  /* 0x0000003eff3e723e */ /* 0x000fe200000000ff */
[--C-:B------:R-:W-:Y:S01]  /*9980*/  @P0 IMAD.MOV.U32 R7, RZ, RZ, R15.reuse ;  /* 0x000000ffff070224 */ /* 0x100fe200078e000f */
[----:B------:R-:W-:Y:S01]  /*9990*/  F2FP.F16.F32.PACK_AB R63, RZ, R63 ;  /* 0x0000003fff3f723e */ /* 0x000fe200000000ff */
[-C--:B------:R-:W-:Y:S01]  /*99a0*/  FMUL R74, R74, R155.reuse ;  /* 0x0000009b4a4a7220 */ /* 0x080fe20000400000 */
[----:B------:R-:W-:Y:S01]  /*99b0*/  F2FP.F16.F32.PACK_AB R64, RZ, R64 ;  /* 0x00000040ff40723e */ /* 0x000fe200000000ff */
[-C--:B------:R-:W-:Y:S01]  /*99c0*/  FMUL R75, R75, R155.reuse ;  /* 0x0000009b4b4b7220 */ /* 0x080fe20000400000 */
[----:B------:R0:W-:Y:S01]  /*99d0*/  @P0 STG.E.U16 desc[UR36][R6.64+0x20], R34 ;  /* 0x0000202206000986 */ /* 0x0001e2000c101524 */
        /* <DEDUP_REMOVED lines=11> */
[--C-:B0-----:R-:W-:Y:S01]  /*9a90*/  @P3 IMAD.MOV.U32 R6, RZ, RZ, R14.reuse ;  /* 0x000000ffff063224 */ /* 0x101fe200078e000e */
[----:B------:R-:W-:Y:S01]  /*9aa0*/  @P3 MOV R7, R15 ;  /* 0x0000000f00073202 */ /* 0x000fe20000000f00 */
[-C--:B------:R-:W-:Y:S01]  /*9ab0*/  FMUL R81, R81, R155.reuse ;  /* 0x0000009b51517220 */ /* 0x080fe20000400000 */
[----:B------:R-:W-:Y:S01]  /*9ac0*/  F2FP.F16.F32.PACK_AB R70, RZ, R70 ;  /* 0x00000046ff46723e */ /* 0x000fe200000000ff */
[----:B------:R-:W-:Y:S01]  /*9ad0*/  FMUL R82, R82, R155 ;  /* 0x0000009b52527220 */ /* 0x000fe20000400000 */
[----:B------:R-:W-:Y:S01]  /*9ae0*/  F2FP.F16.F32.PACK_AB R71, RZ, R71 ;  /* 0x00000047ff47723e */ /* 0x000fe200000000ff */
[----:B------:R0:W-:Y:S01]  /*9af0*/  @P3 STG.E.U16 desc[UR36][R6.64+0x22], R35 ;  /* 0x0000222306003986 */ /* 0x0001e2000c101524 */
        /* <DEDUP_REMOVED lines=9> */
[----:B------:R-:W-:Y:S01]  /*9b90*/  FMUL R85, R85, R155 ;  /* 0x0000009b55557220 */ /* 0x000fe20000400000 */
[----:B------:R-:W-:Y:S01]  /*9ba0*/  F2FP.F16.F32.PACK_AB R74, RZ, R74 ;  /* 0x0000004aff4a723e */ /* 0x000fe200000000ff */
[----:B0-----:R-:W-:Y:S01]  /*9bb0*/  @P0 IMAD.MOV.U32 R6, RZ, RZ, R14 ;  /* 0x000000ffff060224 */ /* 0x001fe200078e000e */
[----:B------:R-:W-:Y:S01]  /*9bc0*/  F2FP.F16.F32.PACK_AB R75, RZ, R75 ;  /* 0x0000004bff4b723e */ /* 0x000fe200000000ff */
[----:B------:R-:W-:Y:S01]  /*9bd0*/  @P0 IMAD.MOV.U32 R7, RZ, RZ, R15 ;  /* 0x000000ffff070224 */ /* 0x000fe200078e000f */
[----:B------:R-:W-:Y:S01]  /*9be0*/  F2FP.F16.F32.PACK_AB R76, RZ, R76 ;  /* 0x0000004cff4c723e */ /* 0x000fe200000000ff */
[----:B------:R-:W-:Y:S01]  /*9bf0*/  FMUL R86, R86, R155 ;  /* 0x0000009b56567220 */ /* 0x000fe20000400000 */
[----:B------:R-:W-:Y:S01]  /*9c00*/  F2FP.F16.F32.PACK_AB R77, RZ, R77 ;  /* 0x0000004dff4d723e */ /* 0x000fe200000000ff */
[----:B------:R-:W-:Y:S01]  /*9c10*/  FMUL R87, R87, R155 ;  /* 0x0000009b57577220 */ /* 0x000fe20000400000 */
[----:B------:R0:W-:Y:S01]  /*9c20*/  @P0 STG.E.U16 desc[UR36][R6.64+0x30], R38 ;  /* 0x0000302606000986 */ /* 0x0001e2000c101524 */
[----:B------:R-:W-:-:S02]  /*9c30*/  ISETP.GT.AND P0, PT, R0, 0x20, P2 ;  /* 0x000000200000780c */ /* 0x000fc40001704270 */
[----:B------:R-:W-:Y:S02]  /*9c40*/  F2FP.F16.F32.PACK_AB R78, RZ, R78 ;  /* 0x0000004eff4e723e */ /* 0x000fe400000000ff */
[----:B------:R-:W-:Y:S02]  /*9c50*/  F2FP.F16.F32.PACK_AB R79, RZ, R79 ;  /* 0x0000004fff4f723e */ /* 0x000fe400000000ff */
[----:B------:R-:W-:Y:S02]  /*9c60*/  F2FP.F16.F32.PACK_AB R80, RZ, R80 ;  /* 0x00000050ff50723e */ /* 0x000fe400000000ff */
[----:B------:R-:W-:Y:S02]  /*9c70*/  F2FP.F16.F32.PACK_AB R81, RZ, R81 ;  /* 0x00000051ff51723e */ /* 0x000fe400000000ff */
[----:B------:R-:W-:Y:S01]  /*9c80*/  F2FP.F16.F32.PACK_AB R82, RZ, R82 ;  /* 0x00000052ff52723e */ /* 0x000fe200000000ff */
[----:B0-----:R-:W-:Y:S01]  /*9c90*/  @P3 IMAD.MOV.U32 R6, RZ, RZ, R14 ;  /* 0x000000ffff063224 */ /* 0x001fe200078e000e */
[----:B------:R-:W-:Y:S01]  /*9ca0*/  F2FP.F16.F32.PACK_AB R83, RZ, R83 ;  /* 0x00000053ff53723e */ /* 0x000fe200000000ff */
[----:B------:R-:W-:Y:S01]  /*9cb0*/  @P3 IMAD.MOV.U32 R7, RZ, RZ, R15 ;  /* 0x000000ffff073224 */ /* 0x000fe200078e000f */
[----:B------:R-:W-:-:S02]  /*9cc0*/  F2FP.F16.F32.PACK_AB R84, RZ, R84 ;  /* 0x00000054ff54723e */ /* 0x000fc400000000ff */
[----:B------:R-:W-:Y:S02]  /*9cd0*/  F2FP.F16.F32.PACK_AB R85, RZ, R85 ;  /* 0x00000055ff55723e */ /* 0x000fe400000000ff */
[----:B------:R0:W-:Y:S01]  /*9ce0*/  @P3 STG.E.U16 desc[UR36][R6.64+0x32], R39 ;  /* 0x0000322706003986 */ /* 0x0001e2000c101524 */
[C---:B------:R-:W-:Y:S02]  /*9cf0*/  ISETP.GT.AND P3, PT, R0.reuse, 0x21, P2 ;  /* 0x000000210000780c */ /* 0x040fe40001764270 */
[----:B------:R-:W-:Y:S01]  /*9d00*/  F2FP.F16.F32.PACK_AB R86, RZ, R86 ;  /* 0x00000056ff56723e */ /* 0x000fe200000000ff */
[----:B------:R-:W-:Y:S01]  /*9d10*/  @P4 STG.E.U16 desc[UR36][R4.64+0x40], R40 ;  /* 0x0000402804004986 */ /* 0x000fe2000c101524 */
[C---:B------:R-:W-:Y:S02]  /*9d20*/  ISETP.GT.AND P4, PT, R0.reuse, 0x28, P1 ;  /* 0x000000280000780c */ /* 0x040fe40000f84270 */
[----:B------:R-:W-:Y:S01]  /*9d30*/  F2FP.F16.F32.PACK_AB R87, RZ, R87 ;  /* 0x00000057ff57723e */ /* 0x000fe200000000ff */
[----:B------:R-:W-:Y:S01]  /*9d40*/  @P5 STG.E.U16 desc[UR36][R4.64+0x42], R41 ;  /* 0x0000422904005986 */ /* 0x000fe2000c101524 */
[----:B------:R-:W-:Y:S01]  /*9d50*/  ISETP.GT.AND P5, PT, R0, 0x29, P1 ;  /* 0x000000290000780c */ /* 0x000fe20000fa4270 */
[----:B0-----:R-:W-:-:S02]  /*9d60*/  @P0 IMAD.MOV.U32 R6, RZ, RZ, R14 ;  /* 0x000000ffff060224 */ /* 0x001fc400078e000e */
[----:B------:R-:W-:-:S05]  /*9d70*/  @P0 IMAD.MOV.U32 R7, RZ, RZ, R15 ;  /* 0x000000ffff070224 */ /* 0x000fca00078e000f */
[----:B------:R0:W-:Y:S01]  /*9d80*/  @P0 STG.E.U16 desc[UR36][R6.64+0x40], R42 ;  /* 0x0000402a06000986 */ /* 0x0001e2000c101524 */
[----:B------:R-:W-:Y:S01]  /*9d90*/  ISETP.GT.AND P0, PT, R0, 0x28, P2 ;  /* 0x000000280000780c */ /* 0x000fe20001704270 */
[----:B0-----:R-:W-:Y:S02]  /*9da0*/  @P3 IMAD.MOV.U32 R6, RZ, RZ, R14 ;  /* 0x000000ffff063224 */ /* 0x001fe400078e000e */
[----:B------:R-:W-:-:S05]  /*9db0*/  @P3 IMAD.MOV.U32 R7, RZ, RZ, R15 ;  /* 0x000000ffff073224 */ /* 0x000fca00078e000f */
[----:B------:R0:W-:Y:S01]  /*9dc0*/  @P3 STG.E.U16 desc[UR36][R6.64+0x42], R43 ;  /* 0x0000422b06003986 */ /* 0x0001e2000c101524 */
[----:B------:R-:W-:-:S03]  /*9dd0*/  ISETP.GT.AND P3, PT, R0, 0x29, P2 ;  /* 0x000000290000780c */ /* 0x000fc60001764270 */
[----:B------:R-:W-:Y:S01]  /*9de0*/  @P4 STG.E.U16 desc[UR36][R4.64+0x50], R44 ;  /* 0x0000502c04004986 */ /* 0x000fe2000c101524 */
[----:B------:R-:W-:-:S03]  /*9df0*/  ISETP.GT.AND P4, PT, R0, 0x30, P1 ;  /* 0x000000300000780c */ /* 0x000fc60000f84270 */
[----:B------:R-:W-:Y:S01]  /*9e00*/  @P5 STG.E.U16 desc[UR36][R4.64+0x52], R45 ;  /* 0x0000522d04005986 */ /* 0x000fe2000c101524 */
[----:B------:R-:W-:Y:S02]  /*9e10*/  ISETP.GT.AND P5, PT, R0, 0x31, P1 ;  /* 0x000000310000780c */ /* 0x000fe40000fa4270 */
[----:B0-----:R-:W-:Y:S01]  /*9e20*/  @P0 MOV R6, R14 ;  /* 0x0000000e00060202 */ /* 0x001fe20000000f00 */
        /* <DEDUP_REMOVED lines=10> */
[----:B------:R-:W-:Y:S01]  /*9ed0*/  ISETP.GT.AND P5, PT, R0, 0x39, P1 ;  /* 0x000000390000780c */ /* 0x000fe20000fa4270 */
[----:B0-----:R-:W-:Y:S02]  /*9ee0*/  @P0 IMAD.MOV.U32 R6, RZ, RZ, R14 ;  /* 0x000000ffff060224 */ /* 0x001fe400078e000e */
        /* <DEDUP_REMOVED lines=11> */
[----:B0-----:R-:W-:Y:S01]  /*9fa0*/  @P0 IMAD.MOV.U32 R6, RZ, RZ, R14 ;  /* 0x000000ffff060224 */ /* 0x001fe200078e000e */
[----:B------:R-:W-:-:S05]  /*9fb0*/  @P0 MOV R7, R15 ;  /* 0x0000000f00070202 */ /* 0x000fca0000000f00 */
        /* <DEDUP_REMOVED lines=25> */
[----:B------:R-:W-:Y:S02]  /*a150*/  ISETP.GT.AND P0, PT, R0, 0x50, P2 ;  /* 0x000000500000780c */ /* 0x000fe40001704270 */
[----:B0-----:R-:W-:Y:S01]  /*a160*/  @P3 MOV R6, R14 ;  /* 0x0000000e00063202 */ /* 0x001fe20000000f00 */
        /* <DEDUP_REMOVED lines=23> */
[----:B0-----:R-:W-:Y:S01]  /*a2e0*/  @P3 IMAD.MOV.U32 R6, RZ, RZ, R14 ;  /* 0x000000ffff063224 */ /* 0x001fe200078e000e */
[----:B------:R-:W-:-:S05]  /*a2f0*/  @P3 MOV R7, R15 ;  /* 0x0000000f00073202 */ /* 0x000fca0000000f00 */
        /* <DEDUP_REMOVED lines=25> */
[C---:B------:R-:W-:Y:S02]  /*a490*/  ISETP.GT.AND P3, PT, R0.reuse, 0x78, P1 ;  /* 0x000000780000780c */ /* 0x040fe40000f64270 */
[C---:B------:R-:W-:Y:S01]  /*a4a0*/  ISETP.GT.AND P1, PT, R0.reuse, 0x79, P1 ;  /* 0x000000790000780c */ /* 0x040fe20000f24270 */
[----:B------:R-:W-:Y:S01]  /*a4b0*/  @P4 STG.E.U16 desc[UR36][R4.64+0xe0], R80 ;  /* 0x0000e05004004986 */ /* 0x000fe2000c101524 */
[----:B------:R-:W-:-:S03]  /*a4c0*/  ISETP.GT.AND P4, PT, R0, 0x71, P2 ;  /* 0x000000710000780c */ /* 0x000fc60001784270 */
[----:B------:R-:W-:Y:S01]  /*a4d0*/  @P5 STG.E.U16 desc[UR36][R4.64+0xe2], R81 ;  /* 0x0000e25104005986 */ /* 0x000fe2000c101524 */
[C---:B------:R-:W-:Y:S02]  /*a4e0*/  ISETP.GT.AND P5, PT, R0.reuse, 0x78, P2 ;  /* 0x000000780000780c */ /* 0x040fe400017a4270 */
[----:B------:R-:W-:Y:S01]  /*a4f0*/  ISETP.GT.AND P2, PT, R0, 0x79, P2 ;  /* 0x000000790000780c */ /* 0x000fe20001744270 */
[----:B0-----:R-:W-:Y:S01]  /*a500*/  @P0 IMAD.MOV.U32 R7, RZ, RZ, R15 ;  /* 0x000000ffff070224 */ /* 0x001fe200078e000f */
[----:B------:R-:W-:-:S05]  /*a510*/  @P0 MOV R6, R14 ;  /* 0x0000000e00060202 */ /* 0x000fca0000000f00 */
[----:B------:R0:W-:Y:S02]  /*a520*/  @P0 STG.E.U16 desc[UR36][R6.64+0xe0], R82 ;  /* 0x0000e05206000986 */ /* 0x0001e4000c101524 */
[----:B0-----:R-:W-:Y:S02]  /*a530*/  @P4 IMAD.MOV.U32 R6, RZ, RZ, R14 ;  /* 0x000000ffff064224 */ /* 0x001fe400078e000e */
[----:B------:R-:W-:-:S05]  /*a540*/  @P4 IMAD.MOV.U32 R7, RZ, RZ, R15 ;  /* 0x000000ffff074224 */ /* 0x000fca00078e000f */
[----:B------:R-:W-:Y:S04]  /*a550*/  @P4 STG.E.U16 desc[UR36][R6.64+0xe2], R83 ;  /* 0x0000e25306004986 */ /* 0x000fe8000c101524 */
[----:B------:R-:W-:Y:S04]  /*a560*/  @P3 STG.E.U16 desc[UR36][R4.64+0xf0], R84 ;  /* 0x0000f05404003986 */ /* 0x000fe8000c101524 */
[----:B------:R0:W-:Y:S02]  /*a570*/  @P1 STG.E.U16 desc[UR36][R4.64+0xf2], R85 ;  /* 0x0000f25504001986 */ /* 0x0001e4000c101524 */
[----:B0-----:R-:W-:-:S02]  /*a580*/  @P5 IMAD.MOV.U32 R4, RZ, RZ, R14 ;  /* 0x000000ffff045224 */ /* 0x001fc400078e000e */
[----:B------:R-:W-:-:S05]  /*a590*/  @P5 IMAD.MOV.U32 R5, RZ, RZ, R15 ;  /* 0x000000ffff055224 */ /* 0x000fca00078e000f */
[----:B------:R0:W-:Y:S04]  /*a5a0*/  @P5 STG.E.U16 desc[UR36][R4.64+0xf0], R86 ;  /* 0x0000f05604005986 */ /* 0x0001e8000c101524 */
[----:B------:R0:W-:Y:S02]  /*a5b0*/  @P2 STG.E.U16 desc[UR36][R14.64+0xf2], R87 ;  /* 0x0000f2570e002986 */ /* 0x0001e4000c101524 */
.L_x_286:
[----:B------:R-:W-:Y:S05]  /*a5c0*/  BSYNC B0 ;  /* 0x0000000000007941 */ /* 0x000fea0003800000 */
.L_x_34:
[----:B------:R-:W-:Y:S01]  /*a5d0*/  ULDC UR4, c[0x0][0xc] ;  /* 0x0000030000047ab9 */ /* 0x000fe20000000800 */
[----:B------:R-:W-:Y:S01]  /*a5e0*/  ULDC UR5, c[0x0][0x10] ;  /* 0x0000040000057ab9 */ /* 0x000fe20000000800 */
[----:B0-----:R-:W0:Y:S01]  /*a5f0*/  LDC R3, c[0x0][0x14] ;  /* 0x00000500ff037b82 */ /* 0x001e220000000800 */
[----:B------:R-:W-:Y:S01]  /*a600*/  UIMAD.WIDE.U32 UR4, UR4, UR5, URZ ;  /* 0x00000005040472a5 */ /* 0x000fe2000f8e003f */
[----:B------:R-:W-:Y:S01]  /*a610*/  PRMT R0, RZ, 0x7610, R0 ;  /* 0x00007610ff007816 */ /* 0x000fe20000000000 */
[----:B-----5:R-:W-:Y:S02]  /*a620*/  IMAD.MOV.U32 R154, RZ, RZ, -0x1 ;  /* 0xffffffffff9a7424 */ /* 0x020fe400078e00ff */
[----:B------:R-:W-:Y:S02]  /*a630*/  IMAD.MOV.U32 R23, RZ, RZ, -0x1 ;  /* 0xffffffffff177424 */ /* 0x000fe400078e00ff */
[----:B0-----:R-:W-:-:S04]  /*a640*/  IMAD.WIDE.U32 R16, R3, UR4, R16 ;  /* 0x0000000403107c25 */ /* 0x001fc8000f8e0010 */
[----:B------:R-:W-:Y:S01]  /*a650*/  IMAD R3, R3, UR5, RZ ;  /* 0x0000000503037c24 */ /* 0x000fe2000f8e02ff */
[----:B------:R-:W-:Y:S02]  /*a660*/  ULDC.64 UR4, c[0x0][0x650] ;  /* 0x0001940000047ab9 */ /* 0x000fe40000000a00 */
[----:B------:R-:W-:Y:S01]  /*a670*/  ISETP.GE.U32.AND P0, PT, R16, UR4, PT ;  /* 0x0000000410007c0c */ /* 0x000fe2000bf06070 */
[----:B------:R-:W-:-:S05]  /*a680*/  IMAD.IADD R17, R17, 0x1, R3 ;  /* 0x0000000111117824 */ /* 0x000fca00078e0203 */
[----:B------:R-:W-:-:S13]  /*a690*/  ISETP.GE.U32.AND.EX P0, PT, R17, UR5, PT, P0 ;  /* 0x0000000511007c0c */ /* 0x000fda000bf06100 */
[----:B------:R-:W-:Y:S05]  /*a6a0*/  @P0 BRA `(.L_x_287) ;  /* 0x0000000400640947 */ /* 0x000fea0003800000 */
[----:B------:R-:W0:Y:S01]  /*a6b0*/  S2R R12, SR_CTAID.X ;  /* 0x00000000000c7919 */ /* 0x000e220000002500 */
[----:B-12---:R-:W1:Y:S01]  /*a6c0*/  LDC.64 R10, c[0x0][0x628] ;  /* 0x00018a00ff0a7b82 */ /* 0x006e620000000a00 */
[----:B------:R-:W-:Y:S01]  /*a6d0*/  ULDC UR4, c[0x0][0x150] ;  /* 0x0000540000047ab9 */ /* 0x000fe20000000800 */
[----:B------:R-:W-:Y:S01]  /*a6e0*/  MOV R8, R16 ;  /* 0x0000001000087202 */ /* 0x000fe20000000f00 */
[----:B------:R-:W2:Y:S01]  /*a6f0*/  S2R R24, SR_CTAID.Y ;  /* 0x0000000000187919 */ /* 0x000ea20000002600 */
[----:B------:R-:W-:-:S04]  /*a700*/  IMAD.MOV.U32 R9, RZ, RZ, R17 ;  /* 0x000000ffff097224 */ /* 0x000fc800078e0011 */
[----:B------:R-:W2:Y:S08]  /*a710*/  LDC R21, c[0x0][0x144] ;  /* 0x00005100ff157b82 */ /* 0x000eb00000000800 */
[----:B------:R-:W2:Y:S08]  /*a720*/  LDC R0, c[0x0][0x630] ;  /* 0x00018c00ff007b82 */ /* 0x000eb00000000800 */
[----:B------:R-:W2:Y:S01]  /*a730*/  LDC.64 R14, c[0x0][0x620] ;  /* 0x00018800ff0e7b82 */ /* 0x000ea20000000a00 */
[----:B-1----:R-:W-:-:S04]  /*a740*/  ISETP.NE.U32.AND P0, PT, R10, RZ, PT ;  /* 0x000000ff0a00720c */ /* 0x002fc80003f05070 */
[----:B------:R-:W-:Y:S02]  /*a750*/  ISETP.NE.AND.EX P0, PT, R11, RZ, PT, P0 ;  /* 0x000000ff0b00720c */ /* 0x000fe40003f05300 */
[----:B0-----:R-:W-:-:S05]  /*a760*/  I2FP.F32.U32 R3, R12 ;  /* 0x0000000c00037245 */ /* 0x001fca0000201000 */
[----:B------:R-:W-:-:S04]  /*a770*/  FMUL R3, R3, UR4 ;  /* 0x0000000403037c20 */ /* 0x000fc80008400000 */
[----:B------:R0:W1:Y:S02]  /*a780*/  F2I.U32.TRUNC.NTZ R20, R3 ;  /* 0x0000000300147305 */ /* 0x000064000020f000 */
[----:B------:R-:W-:Y:S05]  /*a790*/  @!P0 BRA `(.L_x_288) ;  /* 0x0000000000288947 */ /* 0x000fea0003800000 */
[----:B0-----:R-:W0:Y:S02]  /*a7a0*/  LDC R3, c[0x0][0x634] ;  /* 0x00018d00ff037b82 */ /* 0x001e240000000800 */
        /* <DEDUP_REMOVED lines=9> */
.L_x_288:
[----:B------:R-:W5:Y:S01]  /*a840*/  LDC.64 R30, c[0x0][0x640] ;  /* 0x00019000ff1e7b82 */ /* 0x000f620000000a00 */
[-CC-:B--2---:R-:W-:Y:S01]  /*a850*/  SHF.R.U64 R23, R8, R0.reuse, R9.reuse ;  /* 0x0000000008177219 */ /* 0x184fe20000001209 */
[----:B-1----:R-:W-:Y:S01]  /*a860*/  IMAD.MOV R20, RZ, RZ, -R20 ;  /* 0x000000ffff147224 */ /* 0x002fe200078e0a14 */
[----:B------:R-:W-:Y:S01]  /*a870*/  SHF.R.U32.HI R0, RZ, R0, R9 ;  /* 0x00000000ff007219 */ /* 0x000fe20000011609 */
[----:B------:R-:W-:Y:S01]  /*a880*/  ULDC UR4, c[0x0][0x154] ;  /* 0x0000550000047ab9 */ /* 0x000fe20000000800 */
[----:B0-----:R-:W-:Y:S01]  /*a890*/  IADD3 R3, P0, RZ, -R23, RZ ;  /* 0x80000017ff037210 */ /* 0x001fe20007f1e0ff */
[----:B------:R-:W-:Y:S01]  /*a8a0*/  IMAD R26, R21, R20, R12 ;  /* 0x00000014151a7224 */ /* 0x000fe200078e020c */
[----:B------:R-:W-:Y:S01]  /*a8b0*/  MOV R7, 0x1 ;  /* 0x0000000100077802 */ /* 0x000fe20000000f00 */
[----:B------:R-:W0:Y:S02]  /*a8c0*/  LDC R6, c[0x0][0x618] ;  /* 0x00018600ff067b82 */ /* 0x000e240000000800 */
[----:B------:R-:W-:-:S04]  /*a8d0*/  IMAD.X R5, RZ, RZ, ~R0, P0 ;  /* 0x000000ffff057224 */ /* 0x000fc800000e0e00 */
[-C--:B------:R-:W-:Y:S02]  /*a8e0*/  IMAD R0, R5, R14.reuse, RZ ;  /* 0x0000000e05007224 */ /* 0x080fe400078e02ff */
[----:B------:R-:W1:Y:S01]  /*a8f0*/  LDC R8, c[0x0][0x608] ;  /* 0x00018200ff087b82 */ /* 0x000e620000000800 */
[----:B------:R-:W-:-:S04]  /*a900*/  IMAD.WIDE.U32 R4, R3, R14, R16 ;  /* 0x0000000e03047225 */ /* 0x000fc800078e0010 */
[----:B------:R-:W-:Y:S01]  /*a910*/  IMAD R3, R3, R15, R0 ;  /* 0x0000000f03037224 */ /* 0x000fe200078e0200 */
[----:B------:R-:W-:Y:S02]  /*a920*/  I2FP.F32.U32 R0, R24 ;  /* 0x0000001800007245 */ /* 0x000fe40000201000 */
[----:B------:R-:W2:Y:S01]  /*a930*/  LDC R28, c[0x0][0x658] ;  /* 0x00019600ff1c7b82 */ /* 0x000ea20000000800 */
[----:B------:R-:W-:Y:S01]  /*a940*/  IMAD.IADD R3, R5, 0x1, R3 ;  /* 0x0000000105037824 */ /* 0x000fe200078e0203 */
[----:B-----5:R-:W-:Y:S01]  /*a950*/  ISETP.NE.U32.AND P0, PT, R30, RZ, PT ;  /* 0x000000ff1e00720c */ /* 0x020fe20003f05070 */
[----:B------:R-:W-:Y:S01]  /*a960*/  FMUL R0, R0, UR4 ;  /* 0x0000000400007c20 */ /* 0x000fe20008400000 */
[----:B------:R-:W-:Y:S02]  /*a970*/  IMAD.MOV.U32 R5, RZ, RZ, -0x1 ;  /* 0xffffffffff057424 */ /* 0x000fe400078e00ff */
[----:B------:R-:W-:Y:S01]  /*a980*/  ISETP.NE.AND.EX P0, PT, R31, RZ, PT, P0 ;  /* 0x000000ff1f00720c */ /* 0x000fe20003f05300 */
[----:B------:R1:W2:Y:S01]  /*a990*/  F2I.U32.TRUNC.NTZ R13, R0 ;  /* 0x00000000000d7305 */ /* 0x0002a2000020f000 */
[----:B------:R-:W3:Y:S01]  /*a9a0*/  LDC R15, c[0x0][0x148] ;  /* 0x00005200ff0f7b82 */ /* 0x000ee20000000800 */
[----:B0-----:R-:W-:-:S02]  /*a9b0*/  SHF.R.U64 R12, R4, R6, R3 ;  /* 0x00000006040c7219 */ /* 0x001fc40000001203 */
[----:B------:R-:W-:-:S05]  /*a9c0*/  SHF.R.U32.HI R3, RZ, R6, R3 ;  /* 0x00000006ff037219 */ /* 0x000fca0000011603 */
[----:B------:R-:W0:Y:S01]  /*a9d0*/  LDC R20, c[0x0][0x600] ;  /* 0x00018000ff147b82 */ /* 0x000e220000000800 */
[-CC-:B-1----:R-:W-:Y:S02]  /*a9e0*/  SHF.R.U64 R10, R12, R8.reuse, R3.reuse ;  /* 0x000000080c0a7219 */ /* 0x182fe40000001203 */
[----:B------:R-:W-:-:S05]  /*a9f0*/  SHF.R.U32.HI R3, RZ, R8, R3 ;  /* 0x00000008ff037219 */ /* 0x000fca0000011603 */
[----:B------:R-:W1:Y:S01]  /*aa00*/  LDC R21, c[0x0][0x648] ;  /* 0x00019200ff157b82 */ /* 0x000e620000000800 */
[-C--:B--2---:R-:W-:Y:S02]  /*aa10*/  SHF.L.U32 R4, R5, R28.reuse, RZ ;  /* 0x0000001c05047219 */ /* 0x084fe400000006ff */
[-CC-:B------:R-:W-:Y:S02]  /*aa20*/  SHF.R.U64 R14, R10, R28.reuse, R3.reuse ;  /* 0x0000001c0a0e7219 */ /* 0x180fe40000001203 */
[----:B------:R-:W-:Y:S02]  /*aa30*/  SHF.R.U32.HI R5, RZ, R28, R3 ;  /* 0x0000001cff057219 */ /* 0x000fe40000011603 */
[----:B------:R-:W-:Y:S01]  /*aa40*/  LOP3.LUT R153, RZ, R4, RZ, 0x33, !PT ;  /* 0x00000004ff997212 */ /* 0x000fe200078e33ff */
[----:B------:R-:W2:Y:S01]  /*aa50*/  LDC R25, c[0x0][0x638] ;  /* 0x00018e00ff197b82 */ /* 0x000ea20000000800 */
[----:B------:R-:W-:Y:S01]  /*aa60*/  SHF.L.U32 R28, R7, R28, RZ ;  /* 0x0000001c071c7219 */ /* 0x000fe200000006ff */
[----:B------:R-:W-:-:S06]  /*aa70*/  IMAD.MOV.U32 R4, RZ, RZ, R14 ;  /* 0x000000ffff047224 */ /* 0x000fcc00078e000e */
[----:B------:R-:W0:Y:S01]  /*aa80*/  LDC R27, c[0x0][0x610] ;  /* 0x00018400ff1b7b82 */ /* 0x000e220000000800 */
[----:B------:R-:W-:Y:S05]  /*aa90*/  @!P0 BRA `(.L_x_289) ;  /* 0x0000000000288947 */ /* 0x000fea0003800000 */
[----:B------:R-:W5:Y:S02]  /*aaa0*/  LDC R3, c[0x0][0x64c] ;  /* 0x00019300ff037b82 */ /* 0x000f640000000800 */
[----:B-----5:R-:W-:-:S05]  /*aab0*/  IADD3 R3, P0, R14, R3, RZ ;  /* 0x000000030e037210 */ /* 0x020fca0007f1e0ff */
        /* <DEDUP_REMOVED lines=8> */
.L_x_289:
[----:B------:R-:W-:Y:S01]  /*ab40*/  ISETP.NE.AND P0, PT, R2, 0x1, PT ;  /* 0x000000010200780c */ /* 0x000fe20003f05270 */
[----:B------:R-:W-:Y:S01]  /*ab50*/  IMAD.MOV R13, RZ, RZ, -R13 ;  /* 0x000000ffff0d7224 */ /* 0x000fe200078e0a0d */
[----:B-1----:R-:W-:Y:S01]  /*ab60*/  SHF.R.U64 R0, R4, R21, R5 ;  /* 0x0000001504007219 */ /* 0x002fe20000001205 */
[----:B0-----:R-:W-:Y:S01]  /*ab70*/  VIADD R5, R20, 0xffffffff ;  /* 0xffffffff14057836 */ /* 0x001fe20000000000 */
[----:B------:R-:W-:-:S03]  /*ab80*/  LOP3.LUT R153, R10, R153, RZ, 0xc0, !PT ;  /* 0x000000990a997212 */ /* 0x000fc600078ec0ff */
[----:B------:R-:W-:Y:S01]  /*ab90*/  IMAD.MOV R3, RZ, RZ, -R0 ;  /* 0x000000ffff037224 */ /* 0x000fe200078e0a00 */
[----:B------:R-:W-:Y:S01]  /*aba0*/  LOP3.LUT R5, R12, R5, RZ, 0xc0, !PT ;  /* 0x000000050c057212 */ /* 0x000fe200078ec0ff */
[----:B------:R-:W-:Y:S02]  /*abb0*/  IMAD R153, R28, R0, R153 ;  /* 0x000000001c997224 */ /* 0x000fe400078e0299 */
[----:B--2---:R-:W-:Y:S02]  /*abc0*/  IMAD R0, R3, R25, R14 ;  /* 0x0000001903007224 */ /* 0x004fe400078e020e */
[----:B---3--:R-:W-:Y:S02]  /*abd0*/  @P0 IMAD R26, R15, R13, R24 ;  /* 0x0000000d0f1a0224 */ /* 0x008fe400078e0218 */
[----:B------:R-:W-:Y:S02]  /*abe0*/  IMAD R4, R0, R20, R5 ;  /* 0x0000001400047224 */ /* 0x000fe400078e0205 */
[----:B------:R-:W-:-:S02]  /*abf0*/  IMAD R153, R153, R27, R26 ;  /* 0x0000001b99997224 */ /* 0x000fc400078e021a */
[----:B------:R-:W-:-:S03]  /*ac00*/  IMAD.MOV.U32 R3, RZ, RZ, 0x1 ;  /* 0x00000001ff037424 */ /* 0x000fc600078e00ff */
[----:B------:R-:W-:Y:S02]  /*ac10*/  SEL R154, R4, R153, !P0 ;  /* 0x00000099049a7207 */ /* 0x000fe40004000000 */
[----:B------:R-:W-:Y:S02]  /*ac20*/  PRMT R0, R3, 0x7610, R0 ;  /* 0x0000761003007816 */ /* 0x000fe40000000000 */
[----:B------:R-:W-:-:S07]  /*ac30*/  SEL R153, R153, R4, !P0 ;  /* 0x0000000499997207 */ /* 0x000fce0004000000 */
.L_x_287:
[----:B------:R-:W-:-:S13]  /*ac40*/  LOP3.LUT P0, RZ, R0, 0xff, RZ, 0xc0, !PT ;  /* 0x000000ff00ff7812 */ /* 0x000fda000780c0ff */
[----:B------:R-:W-:Y:S05]  /*ac50*/  @P0 BRA `(.L_x_290) ;  /* 0xffffff6400700947 */ /* 0x000fea000383ffff */
[----:B------:R-:W-:Y:S05]  /*ac60*/  EXIT ;  /* 0x000000000000794d */ /* 0x000fea0003800000 */
.L_x_7:
[----:B0-----:R-:W-:Y:S01]  /*ac70*/  ULDC.64 UR4, c[0x0][0x650] ;  /* 0x0001940000047ab9 */ /* 0x001fe20000000a00 */
        /* <DEDUP_REMOVED lines=25> */
.L_x_292:
[----:B------:R-:W0:Y:S01]  /*ae10*/  LDC.64 R28, c[0x0][0x640] ;  /* 0x00019000ff1c7b82 */ /* 0x000e220000000a00 */
[-CC-:B------:R-:W-:Y:S01]  /*ae20*/  SHF.R.U64 R22, R12, R6.reuse, R13.reuse ;  /* 0x000000060c167219 */ /* 0x180fe2000000120d */
[----:B------:R-:W-:Y:S01]  /*ae30*/  IMAD.MOV.U32 R30, RZ, RZ, 0x1 ;  /* 0x00000001ff1e7424 */ /* 0x000fe200078e00ff */
[----:B------:R-:W-:Y:S02]  /*ae40*/  SHF.R.U32.HI R6, RZ, R6, R13 ;  /* 0x00000006ff067219 */ /* 0x000fe4000001160d */
[----:B------:R-:W-:-:S03]  /*ae50*/  IADD3 R11, P0, RZ, -R22, RZ ;  /* 0x80000016ff0b7210 */ /* 0x000fc60007f1e0ff */
[----:B------:R-:W1:Y:S02]  /*ae60*/  LDC R10, c[0x0][0x618] ;  /* 0x00018600ff0a7b82 */ /* 0x000e640000000800 */
[----:B------:R-:W-:-:S04]  /*ae70*/  IMAD.X R9, RZ, RZ, ~R6, P0 ;  /* 0x000000ffff097224 */ /* 0x000fc800000e0e06 */
[-C--:B------:R-:W-:Y:S02]  /*ae80*/  IMAD R6, R9, R24.reuse, RZ ;  /* 0x0000001809067224 */ /* 0x080fe400078e02ff */
[----:B------:R-:W2:Y:S01]  /*ae90*/  LDC R12, c[0x0][0x608] ;  /* 0x00018200ff0c7b82 */ /* 0x000ea20000000800 */
[----:B------:R-:W-:-:S04]  /*aea0*/  IMAD.WIDE.U32 R8, R11, R24, R16 ;  /* 0x000000180b087225 */ /* 0x000fc800078e0010 */
[----:B------:R-:W-:-:S03]  /*aeb0*/  IMAD R11, R11, R25, R6 ;  /* 0x000000190b0b7224 */ /* 0x000fc600078e0206 */
[----:B------:R-:W3:Y:S01]  /*aec0*/  LDC R27, c[0x0][0x658] ;  /* 0x00019600ff1b7b82 */ /* 0x000ee20000000800 */
[----:B0-----:R-:W-:Y:S02]  /*aed0*/  ISETP.NE.U32.AND P0, PT, R28, RZ, PT ;  /* 0x000000ff1c00720c */ /* 0x001fe40003f05070 */
[----:B------:R-:W-:Y:S02]  /*aee0*/  IADD3 R9, R9, R11, RZ ;  /* 0x0000000b09097210 */ /* 0x000fe40007ffe0ff */
[----:B------:R-:W-:-:S03]  /*aef0*/  ISETP.NE.AND.EX P0, PT, R29, RZ, PT, P0 ;  /* 0x000000ff1d00720c */ /* 0x000fc60003f05300 */
[----:B------:R-:W0:Y:S01]  /*af00*/  LDC R20, c[0x0][0x600] ;  /* 0x00018000ff147b82 */ /* 0x000e220000000800 */
[-CC-:B-1----:R-:W-:Y:S01]  /*af10*/  SHF.R.U64 R14, R8, R10.reuse, R9.reuse ;  /* 0x0000000a080e7219 */ /* 0x182fe20000001209 */
[----:B------:R-:W-:Y:S01]  /*af20*/  IMAD.MOV.U32 R8, RZ, RZ, -0x1 ;  /* 0xffffffffff087424 */ /* 0x000fe200078e00ff */
[----:B------:R-:W-:-:S05]  /*af30*/  SHF.R.U32.HI R9, RZ, R10, R9 ;  /* 0x0000000aff097219 */ /* 0x000fca0000011609 */
[----:B------:R-:W1:Y:S01]  /*af40*/  LDC R24, c[0x0][0x648] ;  /* 0x00019200ff187b82 */ /* 0x000e620000000800 */
[-CC-:B--2---:R-:W-:Y:S02]  /*af50*/  SHF.R.U64 R23, R14, R12.reuse, R9.reuse ;  /* 0x0000000c0e177219 */ /* 0x184fe40000001209 */
[----:B------:R-:W-:-:S05]  /*af60*/  SHF.R.U32.HI R6, RZ, R12, R9 ;  /* 0x0000000cff067219 */ /* 0x000fca0000011609 */
[----:B------:R-:W2:Y:S01]  /*af70*/  LDC R26, c[0x0][0x638] ;  /* 0x00018e00ff1a7b82 */ /* 0x000ea20000000800 */
[-C--:B---3--:R-:W-:Y:S02]  /*af80*/  SHF.L.U32 R8, R8, R27.reuse, RZ ;  /* 0x0000001b08087219 */ /* 0x088fe400000006ff */
[-CC-:B------:R-:W-:Y:S02]  /*af90*/  SHF.R.U64 R25, R23, R27.reuse, R6.reuse ;  /* 0x0000001b17197219 */ /* 0x180fe40000001206 */
[----:B------:R-:W-:Y:S02]  /*afa0*/  LOP3.LUT R32, RZ, R8, RZ, 0x33, !PT ;  /* 0x00000008ff207212 */ /* 0x000fe400078e33ff */
[----:B------:R-:W-:Y:S01]  /*afb0*/  SHF.R.U32.HI R9, RZ, R27, R6 ;  /* 0x0000001bff097219 */ /* 0x000fe20000011606 */
[----:B------:R-:W3:Y:S01]  /*afc0*/  LDC R31, c[0x0][0x610] ;  /* 0x00018400ff1f7b82 */ /* 0x000ee20000000800 */
[----:B------:R-:W-:Y:S01]  /*afd0*/  IMAD.MOV.U32 R8, RZ, RZ, R25 ;  /* 0x000000ffff087224 */ /* 0x000fe200078e0019 */
[----:B------:R-:W-:Y:S06]  /*afe0*/  @!P0 BRA `(.L_x_293) ;  /* 0x0000000000288947 */ /* 0x000fec0003800000 */
        /* <DEDUP_REMOVED lines=10> */
.L_x_293:
[----:B------:R-:W-:Y:S01]  /*b090*/  ISETP.NE.AND P0, PT, R2, 0x1, PT ;  /* 0x000000010200780c */ /* 0x000fe20003f05270 */
[----:B------:R-:W-:Y:S01]  /*b0a0*/  IMAD.MOV.U32 R13, RZ, RZ, R22 ;  /* 0x000000ffff0d7224 */ /* 0x000fe200078e0016 */
[----:B-1----:R-:W-:Y:S01]  /*b0b0*/  SHF.R.U64 R6, R8, R24, R9 ;  /* 0x0000001808067219 */ /* 0x002fe20000001209 */
[----:B0-----:R-:W-:Y:S01]  /*b0c0*/  VIADD R9, R20, 0xffffffff ;  /* 0xffffffff14097836 */ /* 0x001fe20000000000 */
[----:B------:R-:W-:Y:S02]  /*b0d0*/  SHF.L.U32 R30, R30, R27, RZ ;  /* 0x0000001b1e1e7219 */ /* 0x000fe400000006ff */
[----:B------:R-:W-:Y:S01]  /*b0e0*/  LOP3.LUT R5, R23, R32, RZ, 0xc0, !PT ;  /* 0x0000002017057212 */ /* 0x000fe200078ec0ff */
[----:B------:R-:W-:-:S04]  /*b0f0*/  IMAD.MOV R8, RZ, RZ, -R6 ;  /* 0x000000ffff087224 */ /* 0x000fc800078e0a06 */
[----:B------:R-:W-:Y:S01]  /*b100*/  IMAD R6, R30, R6, R5 ;  /* 0x000000061e067224 */ /* 0x000fe200078e0205 */
[----:B------:R-:W-:Y:S01]  /*b110*/  LOP3.LUT R5, R14, R9, RZ, 0xc0, !PT ;  /* 0x000000090e057212 */ /* 0x000fe200078ec0ff */
[----:B------:R-:W-:Y:S02]  /*b120*/  @P0 IMAD R3, R7, R21, R4 ;  /* 0x0000001507030224 */ /* 0x000fe400078e0204 */
[----:B--2---:R-:W-:Y:S02]  /*b130*/  IMAD R4, R8, R26, R25 ;  /* 0x0000001a08047224 */ /* 0x004fe400078e0219 */
[----:B---3--:R-:W-:Y:S01]  /*b140*/  IMAD R3, R6, R31, R3 ;  /* 0x0000001f06037224 */ /* 0x008fe200078e0203 */
[----:B------:R-:W-:Y:S01]  /*b150*/  MOV R6, 0x1 ;  /* 0x0000000100067802 */ /* 0x000fe20000000f00 */
[----:B------:R-:W-:-:S05]  /*b160*/  IMAD R4, R4, R20, R5 ;  /* 0x0000001404047224 */ /* 0x000fca00078e0205 */
[----:B------:R-:W-:Y:S02]  /*b170*/  SEL R20, R4, R3, !P0 ;  /* 0x0000000304147207 */ /* 0x000fe40004000000 */
[----:B------:R-:W-:-:S07]  /*b180*/  SEL R11, R3, R4, !P0 ;  /* 0x00000004030b7207 */ /* 0x000fce0004000000 */
.L_x_291:
[----:B------:R-:W-:-:S08]  /*b190*/  NOP ;  /* 0x0000000000007918 */ /* 0x000fd00000000000 */
[----:B------:R-:W0:-:S00]  /*b1a0*/  USETMAXREG.DEALLOC.CTAPOOL 0x28 ;  /* 0x00000028000079c8 */ /* 0x000e0000080e0500 */
[----:B0-----:R-:W-:-:S13]  /*b1b0*/  ISETP.NE.AND P0, PT, R0, RZ, PT ;  /* 0x000000ff0000720c */ /* 0x001fda0003f05270 */
[----:B------:R-:W-:Y:S05]  /*b1c0*/  @P0 EXIT ;  /* 0x000000000000094d */ /* 0x000fea0003800000 */
[----:B------:R-:W-:Y:S01]  /*b1d0*/  LOP3.LUT P0, RZ, R6, 0xff, RZ, 0xc0, !PT ;  /* 0x000000ff06ff7812 */ /* 0x000fe2000780c0ff */
[----:B------:R-:W-:Y:S02]  /*b1e0*/  IMAD.MOV.U32 R0, RZ, RZ, 0x1 ;  /* 0x00000001ff007424 */ /* 0x000fe400078e00ff */
[----:B------:R-:W-:-:S10]  /*b1f0*/  IMAD.MOV.U32 R12, RZ, RZ, RZ ;  /* 0x000000ffff0c7224 */ /* 0x000fd400078e00ff */
[----:B------:R-:W-:Y:S05]  /*b200*/  @!P0 BRA `(.L_x_294) ;  /* 0x0000000c007c8947 */ /* 0x000fea0003800000 */
[----:B------:R-:W0:Y:S01]  /*b210*/  LDC R0, c[0x0][0x28c] ;  /* 0x0000a300ff007b82 */ /* 0x000e220000000800 */
[----:B------:R-:W-:Y:S01]  /*b220*/  ULDC UR5, c[0x0][0x658] ;  /* 0x0001960000057ab9 */ /* 0x000fe20000000800 */
[----:B------:R-:W-:Y:S01]  /*b230*/  UMOV UR11, 0xffffffff ;  /* 0xffffffff000b7882 */ /* 0x000fe20000000000 */
[----:B------:R-:W-:Y:S01]  /*b240*/  UMOV UR15, 0x1 ;  /* 0x00000001000f7882 */ /* 0x000fe20000000000 */
[----:B------:R-:W-:Y:S01]  /*b250*/  USHF.L.U32 UR11, UR11, UR5, URZ ;  /* 0x000000050b0b7299 */ /* 0x000fe2000800063f */
[----:B------:R-:W-:Y:S01]  /*b260*/  BSSY B0, `(.L_x_294) ;  /* 0x00000d9000007945 */ /* 0x000fe20003800000 */
[----:B------:R-:W-:Y:S01]  /*b270*/  ULDC UR9, c[0x0][0xc] ;  /* 0x0000030000097ab9 */ /* 0x000fe20000000800 */
[----:B------:R-:W-:Y:S01]  /*b280*/  ULDC UR14, c[0x0][0x10] ;  /* 0x00000400000e7ab9 */ /* 0x000fe20000000800 */
[----:B------:R-:W1:Y:S01]  /*b290*/  S2UR UR8, SR_CgaCtaId ;  /* 0x00000000000879c3 */ /* 0x000e620000008800 */
[----:B------:R-:W-:Y:S01]  /*b2a0*/  ULOP3.LUT UR13, URZ, UR11, URZ, 0x33, !UPT ;  /* 0x0000000b3f0d7292 */ /* 0x000fe2000f8e333f */
[----:B------:R-:W-:Y:S01]  /*b2b0*/  IMAD.MOV.U32 R10, RZ, RZ, 0x1 ;  /* 0x00000001ff0a7424 */ /* 0x000fe200078e00ff */
[----:B------:R-:W-:Y:S01]  /*b2c0*/  LOP3.LUT R9, R19, 0x2, RZ, 0xfc, !PT ;  /* 0x0000000213097812 */ /* 0x000fe200078efcff */
[----:B------:R-:W-:Y:S01]  /*b2d0*/  IMAD.MOV.U32 R12, RZ, RZ, RZ ;  /* 0x000000ffff0c7224 */ /* 0x000fe200078e00ff */
[----:B------:R-:W-:Y:S01]  /*b2e0*/  ULDC UR4, c[0x0][0x600] ;  /* 0x0001800000047ab9 */ /* 0x000fe20000000800 */
[----:B------:R-:W-:Y:S01]  /*b2f0*/  UMOV UR18, 0x5 ;  /* 0x0000000500127882 */ /* 0x000fe20000000000 */
[----:B------:R-:W-:-:S02]  /*b300*/  UIADD3 UR4, UR4, -0x1, URZ ;  /* 0xffffffff04047890 */ /* 0x000fc4000fffe03f */
[----:B------:R-:W-:Y:S01]  /*b310*/  USHF.L.U32 UR5, UR15, UR5, URZ ;  /* 0x000000050f057299 */ /* 0x000fe2000800063f */
[----:B------:R-:W-:Y:S01]  /*b320*/  ULDC.64 UR28, c[0x0][0x198] ;  /* 0x00006600001c7ab9 */ /* 0x000fe20000000a00 */
[----:B0-----:R-:W-:-:S05]  /*b330*/  VIADD R0, R0, 0x1f ;  /* 0x0000001f00007836 */ /* 0x001fca0000000000 */
[----:B------:R-:W-:Y:S01]  /*b340*/  SHF.R.S32.HI R3, RZ, 0x1f, R0 ;  /* 0x0000001fff037819 */ /* 0x000fe20000011400 */
[----:B-1----:R-:W-:-:S03]  /*b350*/  ULOP3.LUT UR10, UR8, 0x1, URZ, 0xc0, !UPT ;  /* 0x00000001080a7892 */ /* 0x002fc6000f8ec03f */
[----:B------:R-:W-:Y:S01]  /*b360*/  LEA.HI R3, R3, R0, RZ, 0x5 ;  /* 0x0000000003037211 */ /* 0x000fe200078f28ff */
[----:B------:R-:W-:Y:S01]  /*b370*/  USHF.R.U32.HI UR25, URZ, 0x1, UR8 ;  /* 0x000000013f197899 */ /* 0x000fe20008011608 */
[----:B------:R-:W-:Y:S01]  /*b380*/  IMAD.MOV.U32 R0, RZ, RZ, 0x1 ;  /* 0x00000001ff007424 */ /* 0x000fe200078e00ff */
[----:B------:R-:W-:Y:S01]  /*b390*/  USHF.L.U32 UR6, UR8, 0x6, URZ ;  /* 0x0000000608067899 */ /* 0x000fe2000800063f */
[----:B------:R-:W-:Y:S01]  /*b3a0*/  SHF.R.S32.HI R3, RZ, 0x5, R3 ;  /* 0x00000005ff037819 */ /* 0x000fe20000011403 */
[----:B------:R-:W-:Y:S02]  /*b3b0*/  USHF.L.U32 UR7, UR8, 0xb, URZ ;  /* 0x0000000b08077899 */ /* 0x000fe4000800063f */
[----:B------:R-:W-:Y:S02]  /*b3c0*/  ULOP3.LUT UR8, UR8, 0xfffffffe, URZ, 0xc0, !UPT ;  /* 0xfffffffe08087892 */ /* 0x000fe4000f8ec03f */
[----:B------:R-:W-:Y:S01]  /*b3d0*/  UISETP.GT.U32.AND UP0, UPT, UR10, 0xffff, UPT ;  /* 0x0000ffff0a00788c */ /* 0x000fe2000bf04070 */
[----:B------:R-:W-:Y:S01]  /*b3e0*/  VIADD R8, R3, 0x1 ;  /* 0x0000000103087836 */ /* 0x000fe20000000000 */
[----:B------:R-:W-:-:S02]  /*b3f0*/  USHF.L.U32 UR11, UR15, UR8, URZ ;  /* 0x000000080f0b7299 */ /* 0x000fc4000800063f */
[----:B------:R-:W-:Y:S02]  /*b400*/  ULOP3.LUT UR12, UR8, 0x1, URZ, 0xfc, !UPT ;  /* 0x00000001080c7892 */ /* 0x000fe4000f8efc3f */
[----:B------:R-:W-:Y:S02]  /*b410*/  UIMAD.WIDE.U32 UR8, UR9, UR14, URZ ;  /* 0x0000000e090872a5 */ /* 0x000fe4000f8e003f */
[----:B------:R-:W-:Y:S01]  /*b420*/  USEL UR10, UR10, 0xffff, !UP0 ;  /* 0x0000ffff0a0a7887 */ /* 0x000fe2000c000000 */
[----:B------:R-:W-:Y:S01]  /*b430*/  ULDC UR14, c[0x0][0x14] ;  /* 0x00000500000e7ab9 */ /* 0x000fe20000000800 */
[----:B------:R-:W-:Y:S02]  /*b440*/  USHF.L.U32 UR12, UR15, UR12, URZ ;  /* 0x0000000c0f0c7299 */ /* 0x000fe4000800063f */
[----:B------:R-:W-:Y:S02]  /*b450*/  UIMAD.WIDE.U32 UR26, UR8, UR14, URZ ;  /* 0x0000000e081a72a5 */ /* 0x000fe4000f8e003f */
[----:B------:R-:W-:-:S02]  /*b460*/  UIMAD UR21, UR9, UR14, URZ ;  /* 0x0000000e091572a4 */ /* 0x000fc4000f8e023f */
[----:B------:R-:W-:Y:S02]  /*b470*/  ULOP3.LUT UR10, UR10, 0xffff, URZ, 0xc0, !UPT ;  /* 0x0000ffff0a0a7892 */ /* 0x000fe4000f8ec03f */
[----:B------:R-:W-:Y:S02]  /*b480*/  ULOP3.LUT UR6, UR6, 0x40, URZ, 0xc0, !UPT ;  /* 0x0000004006067892 */ /* 0x000fe4000f8ec03f */
[----:B------:R-:W-:Y:S02]  /*b490*/  ULOP3.LUT UR7, UR7, 0x800, URZ, 0xc0, !UPT ;  /* 0x0000080007077892 */ /* 0x000fe4000f8ec03f */
[----:B------:R-:W-:Y:S02]  /*b4a0*/  ULOP3.LUT UR19, UR11, UR12, URZ, 0xfc, !UPT ;  /* 0x0000000c0b137292 */ /* 0x000fe4000f8efc3f */
[----:B------:R-:W-:Y:S02]  /*b4b0*/  UIADD3 UR21, UR27, UR21, URZ ;  /* 0x000000151b157290 */ /* 0x000fe4000fffe03f */
[----:B------:R-:W-:-:S12]  /*b4c0*/  USHF.L.U32 UR18, UR18, UR10, URZ ;  /* 0x0000000a12127299 */ /* 0x000fd8000800063f */
.L_x_305:
[----:B------:R-:W-:-:S03]  /*b4d0*/  UMOV UR8, 0xffffffff ;  /* 0xffffffff00087882 */ /* 0x000fc60000000000 */
[----:B------:R-:W-:Y:S05]  /*b4e0*/  BRA.DIV UR8, `(.L_x_295) ;  /* 0x0000000e08d07947 */ /* 0x000fea000b800000 */
[----:B------:R-:W-:-:S13]  /*b4f0*/  ELECT P6, URZ, PT ;  /* 0x00000000003f782f */ /* 0x000fda00038c0000 */
.L_x_317:
[----:B------:R-:W0:Y:S01]  /*b500*/  LDC R4, c[0x0][0x28c] ;  /* 0x0000a300ff047b82 */ /* 0x000e220000000800 */
[----:B------:R-:W-:Y:S01]  /*b510*/  BSSY B1, `(.L_x_296) ;  /* 0x000003c000017945 */ /* 0x000fe20003800000 */
[----:B0-----:R-:W-:-:S13]  /*b520*/  ISETP.LT.OR P6, PT, R4, 0x1, !P6 ;  /* 0x000000010400780c */ /* 0x001fda00077c1670 */
[----:B------:R-:W-:Y:S05]  /*b530*/  @P6 BRA `(.L_x_297) ;  /* 0x0000000000e46947 */ /* 0x000fea0003800000 */
[----:B------:R-:W-:Y:S01]  /*b540*/  LEA R11, R11, UR25, 0x1 ;  /* 0x000000190b0b7c11 */ /* 0x000fe2000f8e08ff */
[----:B------:R-:W-:Y:S01]  /*b550*/  IMAD.MOV.U32 R4, RZ, RZ, R8 ;  /* 0x000000ffff047224 */ /* 0x000fe200078e0008 */
[----:B------:R-:W-:Y:S01]  /*b560*/  LEA R20, R20, UR6, 0x7 ;  /* 0x0000000614147c11 */ /* 0x000fe2000f8e38ff */
[----:B------:R-:W-:Y:S01]  /*b570*/  IMAD.MOV.U32 R5, RZ, RZ, R0 ;  /* 0x000000ffff057224 */ /* 0x000fe200078e0000 */
[----:B------:R-:W-:Y:S01]  /*b580*/  MOV R21, RZ ;  /* 0x000000ff00157202 */ /* 0x000fe20000000f00 */
[----:B------:R-:W-:Y:S02]  /*b590*/  IMAD.MOV.U32 R6, RZ, RZ, R12 ;  /* 0x000000ffff067224 */ /* 0x000fe400078e000c */
[----:B------:R-:W-:-:S07]  /*b5a0*/  IMAD.SHL.U32 R15, R11, 0x80, RZ ;  /* 0x000000800b0f7824 */ /* 0x000fce00078e00ff */
.L_x_300:
[----:B------:R-:W0:Y:S01]  /*b5b0*/  S2R R14, SR_CgaCtaId ;  /* 0x00000000000e7919 */ /* 0x000e220000008800 */
[----:B------:R-:W-:Y:S02]  /*b5c0*/  MOV R7, 0x400 ;  /* 0x0000040000077802 */ /* 0x000fe40000000f00 */
[----:B------:R-:W-:-:S13]  /*b5d0*/  LOP3.LUT P1, RZ, R18, 0x7f, RZ, 0xc0, !PT ;  /* 0x0000007f12ff7812 */ /* 0x000fda000782c0ff */
[----:B------:R-:W1:Y:S01]  /*b5e0*/  @!P1 LDC R11, c[0x0][0x500] ;  /* 0x00014000ff0b9b82 */ /* 0x000e620000000800 */
[----:B0-----:R-:W-:Y:S02]  /*b5f0*/  LEA R22, R14, R7, 0x18 ;  /* 0x000000070e167211 */ /* 0x001fe400078ec0ff */
[----:B------:R-:W-:-:S03]  /*b600*/  SHF.L.U32 R7, R5, 0x1f, RZ ;  /* 0x0000001f05077819 */ /* 0x000fc600000006ff */
[----:B------:R-:W-:-:S04]  /*b610*/  IMAD R14, R6, 0x8, R22 ;  /* 0x00000008060e7824 */ /* 0x000fc800078e0216 */
[----:B------:R-:W0:Y:S02]  /*b620*/  SYNCS.PHASECHK.TRANS64.TRYWAIT P0, [R14+URZ+0x28], R7 ;  /* 0x000028070e0075a7 */ /* 0x000e24000800017f */
[----:B01----:R-:W-:Y:S05]  /*b630*/  @!P0 BRA `(.L_x_298) ;  /* 0x0000000c009c8947 */ /* 0x003fea0003800000 */
.L_x_318:
[----:B0-----:R-:W-:Y:S01]  /*b640*/  PRMT R7, R9, 0x9910, RZ ;  /* 0x0000991009077816 */ /* 0x001fe200000000ff */
[----:B------:R0:W-:Y:S03]  /*b650*/  @!P1 SYNCS.ARRIVE.TRANS64 RZ, [R14+URZ], R11 ;  /* 0x0000000b0eff99a7 */ /* 0x0001e6000800003f */
[----:B------:R-:W-:-:S13]  /*b660*/  ISETP.NE.AND P0, PT, R7, 0x2, PT ;  /* 0x000000020700780c */ /* 0x000fda0003f05270 */
[----:B0-----:R-:W-:Y:S05]  /*b670*/  @P0 BRA `(.L_x_299) ;  /* 0x0000000000040947 */ /* 0x001fea0003800000 */
[----:B------:R-:W-:Y:S01]  /*b680*/  BPT.TRAP 0x1 ;  /* 0x000000040000795c */ /* 0x000fe20000300000 */
.L_x_299:
[----:B------:R-:W-:Y:S01]  /*b690*/  LEA R7, R6, UR25, 0x1 ;  /* 0x0000001906077c11 */ /* 0x000fe2000f8e08ff */
[----:B------:R-:W-:Y:S01]  /*b6a0*/  VIADD R4, R4, 0xffffffff ;  /* 0xffffffff04047836 */ /* 0x000fe20000000000 */
[----:B------:R-:W-:Y:S01]  /*b6b0*/  R2UR UR23, R15 ;  /* 0x000000000f1772ca */ /* 0x000fe200000e0000 */
[----:B------:R-:W-:Y:S01]  /*b6c0*/  UIADD3 UR14, UP0, UR28, 0xf0, URZ ;  /* 0x000000f01c0e7890 */ /* 0x000fe2000ff1e03f */
[----:B------:R-:W-:Y:S01]  /*b6d0*/  R2UR UR9, R14 ;  /* 0x000000000e0972ca */ /* 0x000fe200000e0000 */
[----:B------:R-:W-:Y:S01]  /*b6e0*/  IMAD.SHL.U32 R7, R7, 0x1000, RZ ;  /* 0x0000100007077824 */ /* 0x000fe200078e00ff */
[----:B------:R-:W-:Y:S01]  /*b6f0*/  R2UR UR10, R21 ;  /* 0x00000000150a72ca */ /* 0x000fe200000e0000 */
[----:B------:R-:W-:Y:S01]  /*b700*/  UIADD3 UR32, UP1, UR28, 0x1f0, URZ ;  /* 0x000001f01c207890 */ /* 0x000fe2000ff3e03f */
[----:B------:R-:W-:Y:S01]  /*b710*/  R2UR UR12, R13 ;  /* 0x000000000d0c72ca */ /* 0x000fe200000e0000 */
[--C-:B------:R-:W-:Y:S01]  /*b720*/  IMAD R11, R7, 0x2, R22.reuse ;  /* 0x00000002070b7824 */ /* 0x100fe200078e0216 */
[----:B------:R-:W-:Y:S01]  /*b730*/  LEA R7, R6, UR7, 0xc ;  /* 0x0000000706077c11 */ /* 0x000fe2000f8e60ff */
[----:B------:R-:W-:Y:S01]  /*b740*/  UIADD3.X UR15, URZ, UR29, URZ, UP0, !UPT ;  /* 0x0000001d3f0f7290 */ /* 0x000fe200087fe43f */
[----:B------:R-:W-:Y:S01]  /*b750*/  R2UR UR24, R20 ;  /* 0x00000000141872ca */ /* 0x000fe200000e0000 */
[----:B------:R-:W-:Y:S01]  /*b760*/  UPRMT UR20, URZ, 0x5410, UR18 ;  /* 0x000054103f147896 */ /* 0x000fe20008000012 */
[----:B------:R-:W-:Y:S01]  /*b770*/  R2UR UR8, R11 ;  /* 0x000000000b0872ca */ /* 0x000fe200000e0000 */
[----:B------:R-:W-:Y:S01]  /*b780*/  IMAD R7, R7, 0x2, R22 ;  /* 0x0000000207077824 */ /* 0x000fe200078e0216 */
[----:B------:R-:W-:Y:S01]  /*b790*/  ISETP.GT.AND P1, PT, R4, 0x1, PT ;  /* 0x000000010400780c */ /* 0x000fe20003f24270 */
[----:B------:R-:W-:Y:S01]  /*b7a0*/  UPRMT UR30, URZ, 0x5410, UR19 ;  /* 0x000054103f1e7896 */ /* 0x000fe20008000013 */
[----:B------:R-:W-:Y:S01]  /*b7b0*/  IADD3 R6, R6, 0x1, RZ ;  /* 0x0000000106067810 */ /* 0x000fe20007ffe0ff */
[----:B------:R-:W-:Y:S01]  /*b7c0*/  UIADD3.X UR33, URZ, UR29, URZ, UP1, !UPT ;  /* 0x0000001d3f217290 */ /* 0x000fe20008ffe43f */
[----:B------:R-:W-:Y:S01]  /*b7d0*/  R2UR UR11, R7 ;  /* 0x00000000070b72ca */ /* 0x000fe200000e0000 */
[----:B------:R-:W-:Y:S01]  /*b7e0*/  UMOV UR16, 0x0 ;  /* 0x0000000000107882 */ /* 0x000fe20000000000 */
[----:B------:R-:W-:Y:S01]  /*b7f0*/  UMOV UR17, 0x10000000 ;  /* 0x1000000000117882 */ /* 0x000fe20000000000 */
[----:B------:R-:W-:Y:S01]  /*b800*/  ISETP.NE.AND P0, PT, R6, 0x5, PT ;  /* 0x000000050600780c */ /* 0x000fe20003f05270 */
[----:B------:R-:W-:-:S03]  /*b810*/  VIADD R21, R21, 0x20 ;  /* 0x0000002015157836 */ /* 0x000fc60000000000 */
[----:B------:R-:W-:Y:S01]  /*b820*/  UIADD3 UR8, UR8, 0x100, URZ ;  /* 0x0000010008087890 */ /* 0x000fe2000fffe03f */
[----:B------:R-:W-:Y:S02]  /*b830*/  SEL R14, RZ, 0x1, P0 ;  /* 0x00000001ff0e7807 */ /* 0x000fe40000000000 */
[----:B------:R-:W-:Y:S02]  /*b840*/  SEL R6, R6, RZ, P0 ;  /* 0x000000ff06067207 */ /* 0x000fe40000000000 */
[----:B------:R-:W-:Y:S01]  /*b850*/  LOP3.LUT R5, R5, R14, RZ, 0x3c, !PT ;  /* 0x0000000e05057212 */ /* 0x000fe200078e3cff */
[----:B------:R-:W-:-:S03]  /*b860*/  UIADD3 UR22, UR11, 0x14100, URZ ;  /* 0x000141000b167890 */ /* 0x000fc6000fffe03f */
[----:B------:R-:W-:Y:S02]  /*b870*/  UMOV UR11, UR23 ;  /* 0x00000017000b7c82 */ /* 0x000fe40008000000 */
[----:B------:R0:W-:Y:S02]  /*b880*/  UTMALDG.3D.MULTICAST [UR8], [UR14], UR20, desc[UR16] ;  /* 0x000010080e0073b4 */ /* 0x0001e40008011814 */
[----:B0-----:R-:W-:Y:S01]  /*b890*/  UMOV UR8, UR22 ;  /* 0x0000001600087c82 */ /* 0x001fe20008000000 */
[----:B------:R-:W-:Y:S02]  /*b8a0*/  UMOV UR11, UR24 ;  /* 0x00000018000b7c82 */ /* 0x000fe40008000000 */
[----:B------:R0:W-:Y:S02]  /*b8b0*/  UTMALDG.3D.MULTICAST [UR8], [UR32], UR30, desc[UR16] ;  /* 0x00001008200073b4 */ /* 0x0001e4000801181e */
[----:B0-----:R-:W-:Y:S05]  /*b8c0*/  @P1 BRA `(.L_x_300) ;  /* 0xfffffffc00381947 */ /* 0x001fea000383ffff */
.L_x_297:
[----:B------:R-:W-:Y:S05]  /*b8d0*/  BSYNC B1 ;  /* 0x0000000000017941 */ /* 0x000fea0003800000 */
.L_x_296:
[----:B------:R-:W-:Y:S01]  /*b8e0*/  LOP3.LUT P1, RZ, R10, 0xff, RZ, 0xc0, !PT ;  /* 0x000000ff0aff7812 */ /* 0x000fe2000782c0ff */
[C---:B------:R-:W-:Y:S01]  /*b8f0*/  IMAD.IADD R12, R3.reuse, 0x1, R12 ;  /* 0x00000001030c7824 */ /* 0x040fe200078e020c */
[----:B------:R-:W-:Y:S01]  /*b900*/  ULDC.64 UR8, c[0x0][0x650] ;  /* 0x0001940000087ab9 */ /* 0x000fe20000000a00 */
[C---:B------:R-:W-:Y:S01]  /*b910*/  ISETP.GE.U32.AND P2, PT, R3.reuse, 0x5, PT ;  /* 0x000000050300780c */ /* 0x040fe20003f46070 */
[----:B------:R-:W-:Y:S01]  /*b920*/  BSSY B1, `(.L_x_301) ;  /* 0x000006a000017945 */ /* 0x000fe20003800000 */
[----:B------:R-:W-:Y:S01]  /*b930*/  IMAD.MOV.U32 R11, RZ, RZ, -0x1 ;  /* 0xffffffffff0b7424 */ /* 0x000fe200078e00ff */
[----:B------:R-:W-:Y:S01]  /*b940*/  ISETP.GT.U32.AND P0, PT, R12, 0x4, PT ;  /* 0x000000040c00780c */ /* 0x000fe20003f04070 */
[----:B------:R-:W-:Y:S01]  /*b950*/  IMAD.MOV.U32 R20, RZ, RZ, -0x1 ;  /* 0xffffffffff147424 */ /* 0x000fe200078e00ff */
[----:B------:R-:W-:Y:S01]  /*b960*/  PRMT R10, RZ, 0x7610, R10 ;  /* 0x00007610ff0a7816 */ /* 0x000fe2000000000a */
[----:B------:R-:W-:Y:S01]  /*b970*/  IMAD.MOV.U32 R13, RZ, RZ, -0x1 ;  /* 0xffffffffff0d7424 */ /* 0x000fe200078e00ff */
[----:B------:R-:W-:-:S03]  /*b980*/  ISETP.LT.U32.AND P0, PT, R3, 0x5, P0 ;  /* 0x000000050300780c */ /* 0x000fc60000701070 */
[----:B------:R-:W0:Y:S01]  /*b990*/  @P1 S2R R5, SR_CgaCtaId ;  /* 0x0000000000051919 */ /* 0x000e220000008800 */
[----:B------:R-:W-:-:S04]  /*b9a0*/  @P1 MOV R4, 0x400 ;  /* 0x0000040000041802 */ /* 0x000fc80000000f00 */
[----:B0-----:R-:W-:Y:S01]  /*b9b0*/  @P1 LEA R6, R5, R4, 0x18 ;  /* 0x0000000405061211 */ /* 0x001fe200078ec0ff */
[----:B------:R-:W-:-:S03]  /*b9c0*/  IMAD.WIDE.U32 R4, R12, -0x33333333, RZ ;  /* 0xcccccccd0c047825 */ /* 0x000fc600078e00ff */
[----:B------:R0:W-:Y:S01]  /*b9d0*/  @P1 SYNCS.ARRIVE.TRANS64.A1T0 RZ, [R6+URZ+0x68], RZ ;  /* 0x000068ff06ff19a7 */ /* 0x0001e2000810003f */
[----:B------:R-:W-:Y:S02]  /*b9e0*/  IADD3 R16, P1, R16, UR26, RZ ;  /* 0x0000001a10107c10 */ /* 0x000fe4000ff3e0ff */
[----:B------:R-:W-:Y:S02]  /*b9f0*/  SHF.R.U32.HI R7, RZ, 0x2, R5 ;  /* 0x00000002ff077819 */ /* 0x000fe40000011605 */
[----:B------:R-:W-:Y:S02]  /*ba00*/  SEL R5, RZ, 0x1, !P0 ;  /* 0x00000001ff057807 */ /* 0x000fe40004000000 */
[----:B------:R-:W-:Y:S01]  /*ba10*/  IADD3.X R17, R17, UR21, RZ, P1, !PT ;  /* 0x0000001511117c10 */ /* 0x000fe20008ffe4ff */
[----:B------:R-:W-:Y:S01]  /*ba20*/  IMAD R12, R7, -0x5, R12 ;  /* 0xfffffffb070c7824 */ /* 0x000fe200078e020c */
[----:B------:R-:W-:Y:S02]  /*ba30*/  ISETP.GE.U32.AND P0, PT, R16, UR8, PT ;  /* 0x0000000810007c0c */ /* 0x000fe4000bf06070 */
[----:B------:R-:W-:-:S02]  /*ba40*/  LOP3.LUT R0, R0, R5, RZ, 0x3c, !PT ;  /* 0x0000000500007212 */ /* 0x000fc400078e3cff */
[----:B------:R-:W-:Y:S02]  /*ba50*/  ISETP.GE.U32.AND.EX P0, PT, R17, UR9, PT, P0 ;  /* 0x0000000911007c0c */ /* 0x000fe4000bf06100 */
[----:B------:R-:W-:Y:S02]  /*ba60*/  @P2 LOP3.LUT R0, R0, 0x1, R7, 0x78, !PT ;  /* 0x0000000100002812 */ /* 0x000fe400078e7807 */
[----:B------:R-:W-:-:S09]  /*ba70*/  PRMT R4, RZ, 0x7610, R4 ;  /* 0x00007610ff047816 */ /* 0x000fd20000000004 */
[----:B0-----:R-:W-:Y:S05]  /*ba80*/  @P0 BRA `(.L_x_302) ;  /* 0x00000004004c0947 */ /* 0x001fea0003800000 */
[----:B------:R-:W0:Y:S01]  /*ba90*/  S2R R14, SR_CTAID.X ;  /* 0x00000000000e7919 */ /* 0x000e220000002500 */
[----:B------:R-:W-:Y:S01]  /*baa0*/  ULDC.64 UR8, c[0x0][0x628] ;  /* 0x00018a0000087ab9 */ /* 0x000fe20000000a00 */
[----:B------:R-:W1:Y:S01]  /*bab0*/  LDC R15, c[0x0][0x144] ;  /* 0x00005100ff0f7b82 */ /* 0x000e620000000800 */
[----:B------:R-:W-:Y:S01]  /*bac0*/  ISETP.NE.U32.AND P0, PT, RZ, UR8, PT ;  /* 0x00000008ff007c0c */ /* 0x000fe2000bf05070 */
[----:B------:R-:W2:Y:S01]  /*bad0*/  S2R R11, SR_CTAID.Y ;  /* 0x00000000000b7919 */ /* 0x000ea20000002600 */
[----:B------:R-:W-:Y:S01]  /*bae0*/  ULDC UR10, c[0x0][0x150] ;  /* 0x00005400000a7ab9 */ /* 0x000fe20000000800 */
[----:B------:R-:W-:Y:S01]  /*baf0*/  ULDC UR11, c[0x0][0x630] ;  /* 0x00018c00000b7ab9 */ /* 0x000fe20000000800 */
[----:B------:R-:W-:Y:S01]  /*bb00*/  ISETP.NE.AND.EX P0, PT, RZ, UR9, PT, P0 ;  /* 0x00000009ff007c0c */ /* 0x000fe2000bf05300 */
[----:B------:R-:W-:Y:S01]  /*bb10*/  IMAD.MOV.U32 R4, RZ, RZ, R16 ;  /* 0x000000ffff047224 */ /* 0x000fe200078e0010 */
[----:B0-----:R-:W-:-:S05]  /*bb20*/  I2FP.F32.U32 R5, R14 ;  /* 0x0000000e00057245 */ /* 0x001fca0000201000 */
[----:B------:R-:W-:Y:S01]  /*bb30*/  FMUL R20, R5, UR10 ;  /* 0x0000000a05147c20 */ /* 0x000fe20008400000 */
[----:B------:R-:W-:-:S05]  /*bb40*/  IMAD.MOV.U32 R5, RZ, RZ, R17 ;  /* 0x000000ffff057224 */ /* 0x000fca00078e0011 */
[----:B--2---:R-:W-:Y:S05]  /*bb50*/  @!P0 BRA `(.L_x_303) ;  /* 0x0000000000288947 */ /* 0x004fea0003800000 */
[----:B------:R-:W-:Y:S02]  /*bb60*/  ULDC UR10, c[0x0][0x634] ;  /* 0x00018d00000a7ab9 */ /* 0x000fe40000000800 */
[----:B------:R-:W-:-:S04]  /*bb70*/  IADD3 R5, P0, R16, UR10, RZ ;  /* 0x0000000a10057c10 */ /* 0x000fc8000ff1e0ff */
[----:B------:R-:W-:-:S05]  /*bb80*/  IADD3.X R13, RZ, R17, RZ, P0, !PT ;  /* 0x00000011ff0d7210 */ /* 0x000fca00007fe4ff */
[----:B------:R-:W-:-:S04]  /*bb90*/  IMAD.WIDE.U32 R6, R13, UR8, RZ ;  /* 0x000000080d067c25 */ /* 0x000fc8000f8e00ff */
[----:B------:R-:W-:-:S04]  /*bba0*/  IMAD.WIDE.U32 R6, P0, R5, UR9, R6 ;  /* 0x0000000905067c25 */ /* 0x000fc8000f800006 */
[----:B------:R-:W-:-:S04]  /*bbb0*/  IMAD.WIDE.U32 R4, R5, UR8, RZ ;  /* 0x0000000805047c25 */ /* 0x000fc8000f8e00ff */
[----:B------:R-:W-:Y:S01]  /*bbc0*/  IMAD.MOV.U32 R4, RZ, RZ, R7 ;  /* 0x000000ffff047224 */ /* 0x000fe200078e0007 */
[----:B------:R-:W-:Y:S01]  /*bbd0*/  IADD3 RZ, P1, R5, R6, RZ ;  /* 0x0000000605ff7210 */ /* 0x000fe20007f3e0ff */
[----:B------:R-:W-:-:S04]  /*bbe0*/  IMAD.X R5, RZ, RZ, RZ, P0 ;  /* 0x000000ffff057224 */ /* 0x000fc800000e06ff */
[----:B------:R-:W-:-:S08]  /*bbf0*/  IMAD.WIDE.U32.X R4, R13, UR9, R4, P1 ;  /* 0x000000090d047c25 */ /* 0x000fd000088e0404 */
.L_x_303:
[--C-:B------:R-:W-:Y:S01]  /*bc00*/  SHF.R.U64 R13, R4, UR11, R5.reuse ;  /* 0x0000000b040d7c19 */ /* 0x100fe20008001205 */
[----:B------:R-:W0:Y:S01]  /*bc10*/  F2I.U32.TRUNC.NTZ R20, R20 ;  /* 0x0000001400147305 */ /* 0x000e22000020f000 */
[----:B------:R-:W-:Y:S01]  /*bc20*/  SHF.R.U32.HI R4, RZ, UR11, R5 ;  /* 0x0000000bff047c19 */ /* 0x000fe20008011605 */
[----:B------:R-:W-:Y:S01]  /*bc30*/  ULDC.64 UR8, c[0x0][0x620] ;  /* 0x0001880000087ab9 */ /* 0x000fe20000000a00 */
[----:B------:R-:W-:Y:S01]  /*bc40*/  IADD3 R7, P0, RZ, -R13, RZ ;  /* 0x8000000dff077210 */ /* 0x000fe20007f1e0ff */
[----:B------:R-:W-:Y:S01]  /*bc50*/  ULDC.64 UR10, c[0x0][0x640] ;  /* 0x00019000000a7ab9 */ /* 0x000fe20000000a00 */
[----:B------:R-:W2:Y:S03]  /*bc60*/  LDC R22, c[0x0][0x148] ;  /* 0x00005200ff167b82 */ /* 0x000ea60000000800 */
[----:B------:R-:W-:Y:S01]  /*bc70*/  IMAD.X R4, RZ, RZ, ~R4, P0 ;  /* 0x000000ffff047224 */ /* 0x000fe200000e0e04 */
[----:B------:R-:W-:-:S03]  /*bc80*/  ISETP.NE.U32.AND P0, PT, RZ, UR10, PT ;  /* 0x0000000aff007c0c */ /* 0x000fc6000bf05070 */
[----:B------:R-:W-:Y:S01]  /*bc90*/  IMAD R6, R4, UR8, RZ ;  /* 0x0000000804067c24 */ /* 0x000fe2000f8e02ff */
[----:B------:R-:W-:Y:S01]  /*bca0*/  ISETP.NE.AND.EX P0, PT, RZ, UR11, PT, P0 ;  /* 0x0000000bff007c0c */ /* 0x000fe2000bf05300 */
[----:B------:R-:W-:Y:S01]  /*bcb0*/  IMAD.WIDE.U32 R4, R7, UR8, R16 ;  /* 0x0000000807047c25 */ /* 0x000fe2000f8e0010 */
[----:B------:R-:W-:-:S03]  /*bcc0*/  ULDC UR8, c[0x0][0x618] ;  /* 0x0001860000087ab9 */ /* 0x000fc60000000800 */
[----:B------:R-:W-:Y:S01]  /*bcd0*/  IMAD R7, R7, UR9, R6 ;  /* 0x0000000907077c24 */ /* 0x000fe2000f8e0206 */
[----:B------:R-:W-:Y:S01]  /*bce0*/  ULDC UR9, c[0x0][0x154] ;  /* 0x0000550000097ab9 */ /* 0x000fe20000000800 */
[----:B0-----:R-:W-:Y:S02]  /*bcf0*/  IMAD.MOV R6, RZ, RZ, -R20 ;  /* 0x000000ffff067224 */ /* 0x001fe400078e0a14 */
[----:B------:R-:W-:Y:S02]  /*bd00*/  IMAD.IADD R5, R5, 0x1, R7 ;  /* 0x0000000105057824 */ /* 0x000fe400078e0207 */
[----:B-1----:R-:W-:Y:S01]  /*bd10*/  IMAD R14, R15, R6, R14 ;  /* 0x000000060f0e7224 */ /* 0x002fe200078e020e */
[----:B------:R-:W-:Y:S02]  /*bd20*/  I2FP.F32.U32 R6, R11 ;  /* 0x0000000b00067245 */ /* 0x000fe40000201000 */
[--C-:B------:R-:W-:Y:S02]  /*bd30*/  SHF.R.U64 R15, R4, UR8, R5.reuse ;  /* 0x00000008040f7c19 */ /* 0x100fe40008001205 */
[----:B------:R-:W-:Y:S01]  /*bd40*/  SHF.R.U32.HI R4, RZ, UR8, R5 ;  /* 0x00000008ff047c19 */ /* 0x000fe20008011605 */
[----:B------:R-:W-:Y:S01]  /*bd50*/  FMUL R6, R6, UR9 ;  /* 0x0000000906067c20 */ /* 0x000fe20008400000 */
[----:B------:R-:W-:-:S02]  /*bd60*/  ULDC UR8, c[0x0][0x608] ;  /* 0x0001820000087ab9 */ /* 0x000fc40000000800 */
[--C-:B------:R-:W-:Y:S01]  /*bd70*/  SHF.R.U64 R21, R15, UR8, R4.reuse ;  /* 0x000000080f157c19 */ /* 0x100fe20008001204 */
[----:B------:R0:W1:Y:S01]  /*bd80*/  F2I.U32.TRUNC.NTZ R24, R6 ;  /* 0x0000000600187305 */ /* 0x000062000020f000 */
[----:B------:R-:W-:Y:S01]  /*bd90*/  SHF.R.U32.HI R4, RZ, UR8, R4 ;  /* 0x00000008ff047c19 */ /* 0x000fe20008011604 */
[----:B------:R-:W-:-:S03]  /*bda0*/  ULDC UR8, c[0x0][0x658] ;  /* 0x0001960000087ab9 */ /* 0x000fc60000000800 */
[--C-:B------:R-:W-:Y:S02]  /*bdb0*/  SHF.R.U64 R20, R21, UR8, R4.reuse ;  /* 0x0000000815147c19 */ /* 0x100fe40008001204 */
[----:B------:R-:W-:-:S03]  /*bdc0*/  SHF.R.U32.HI R23, RZ, UR8, R4 ;  /* 0x00000008ff177c19 */ /* 0x000fc60008011604 */
[----:B------:R-:W-:Y:S02]  /*bdd0*/  IMAD.MOV.U32 R4, RZ, RZ, R20 ;  /* 0x000000ffff047224 */ /* 0x000fe400078e0014 */
[----:B------:R-:W-:Y:S01]  /*bde0*/  IMAD.MOV.U32 R5, RZ, RZ, R23 ;  /* 0x000000ffff057224 */ /* 0x000fe200078e0017 */
[----:B0-----:R-:W-:Y:S06]  /*bdf0*/  @!P0 BRA `(.L_x_304) ;  /* 0x0000000000288947 */ /* 0x001fec0003800000 */
[----:B------:R-:W-:Y:S02]  /*be00*/  ULDC UR8, c[0x0][0x64c] ;  /* 0x0001930000087ab9 */ /* 0x000fe40000000800 */
[----:B------:R-:W-:-:S05]  /*be10*/  IADD3 R5, P0, R20, UR8, RZ ;  /* 0x0000000814057c10 */ /* 0x000fca000ff1e0ff */
[----:B------:R-:W-:-:S04]  /*be20*/  IMAD.X R23, RZ, RZ, R23, P0 ;  /* 0x000000ffff177224 */ /* 0x000fc800000e0617 */
[----:B------:R-:W-:-:S04]  /*be30*/  IMAD.WIDE.U32 R6, R23, UR10, RZ ;  /* 0x0000000a17067c25 */ /* 0x000fc8000f8e00ff */
[----:B------:R-:W-:-:S04]  /*be40*/  IMAD.WIDE.U32 R6, P0, R5, UR11, R6 ;  /* 0x0000000b05067c25 */ /* 0x000fc8000f800006 */
[----:B------:R-:W-:-:S04]  /*be50*/  IMAD.WIDE.U32 R4, R5, UR10, RZ ;  /* 0x0000000a05047c25 */ /* 0x000fc8000f8e00ff */
[----:B------:R-:W-:Y:S01]  /*be60*/  IMAD.MOV.U32 R4, RZ, RZ, R7 ;  /* 0x000000ffff047224 */ /* 0x000fe200078e0007 */
[----:B------:R-:W-:Y:S02]  /*be70*/  IADD3 RZ, P1, R5, R6, RZ ;  /* 0x0000000605ff7210 */ /* 0x000fe40007f3e0ff */
[----:B------:R-:W-:-:S03]  /*be80*/  IADD3.X R5, RZ, RZ, RZ, P0, !PT ;  /* 0x000000ffff057210 */ /* 0x000fc600007fe4ff */
[----:B------:R-:W-:-:S08]  /*be90*/  IMAD.WIDE.U32.X R4, R23, UR11, R4, P1 ;  /* 0x0000000b17047c25 */ /* 0x000fd000088e0404 */
.L_x_304:
[----:B------:R-:W-:Y:S01]  /*bea0*/  ISETP.NE.AND P0, PT, R2, 0x1, PT ;  /* 0x000000010200780c */ /* 0x000fe20003f05270 */
[----:B------:R-:W-:Y:S01]  /*beb0*/  ULDC UR8, c[0x0][0x648] ;  /* 0x0001920000087ab9 */ /* 0x000fe20000000800 */
[----:B-1----:R-:W-:Y:S01]  /*bec0*/  IMAD.MOV R24, RZ, RZ, -R24 ;  /* 0x000000ffff187224 */ /* 0x002fe200078e0a18 */
[----:B------:R-:W-:Y:S01]  /*bed0*/  SHF.R.U64 R4, R4, UR8, R5 ;  /* 0x0000000804047c19 */ /* 0x000fe20008001205 */
[----:B------:R-:W-:Y:S01]  /*bee0*/  ULDC UR8, c[0x0][0x638] ;  /* 0x00018e0000087ab9 */ /* 0x000fe20000000800 */
[----:B------:R-:W-:Y:S01]  /*bef0*/  LOP3.LUT R21, R21, UR13, RZ, 0xc0, !PT ;  /* 0x0000000d15157c12 */ /* 0x000fe2000f8ec0ff */
[----:B------:R-:W-:Y:S02]  /*bf00*/  ULDC UR9, c[0x0][0x610] ;  /* 0x0001840000097ab9 */ /* 0x000fe40000000800 */
[----:B------:R-:W-:Y:S02]  /*bf10*/  IMAD.MOV R5, RZ, RZ, -R4 ;  /* 0x000000ffff057224 */ /* 0x000fe400078e0a04 */
[----:B------:R-:W-:-:S02]  /*bf20*/  IMAD R21, R4, UR5, R21 ;  /* 0x0000000504157c24 */ /* 0x000fc4000f8e0215 */
[----:B------:R-:W-:Y:S01]  /*bf30*/  IMAD R20, R5, UR8, R20 ;  /* 0x0000000805147c24 */ /* 0x000fe2000f8e0214 */
[----:B------:R-:W-:Y:S01]  /*bf40*/  ULDC UR8, c[0x0][0x600] ;  /* 0x0001800000087ab9 */ /* 0x000fe20000000800 */
[----:B--2---:R-:W-:Y:S01]  /*bf50*/  @P0 IMAD R14, R22, R24, R11 ;  /* 0x00000018160e0224 */ /* 0x004fe200078e020b */
[----:B------:R-:W-:Y:S01]  /*bf60*/  LOP3.LUT R11, R15, UR4, RZ, 0xc0, !PT ;  /* 0x000000040f0b7c12 */ /* 0x000fe2000f8ec0ff */
[----:B------:R-:W-:Y:S02]  /*bf70*/  IMAD.MOV.U32 R4, RZ, RZ, 0x1 ;  /* 0x00000001ff047424 */ /* 0x000fe400078e00ff */
[----:B------:R-:W-:Y:S02]  /*bf80*/  IMAD R14, R21, UR9, R14 ;  /* 0x00000009150e7c24 */ /* 0x000fe4000f8e020e */
[----:B------:R-:W-:-:S05]  /*bf90*/  IMAD R11, R20, UR8, R11 ;  /* 0x00000008140b7c24 */ /* 0x000fca000f8e020b */
[----:B------:R-:W-:Y:S02]  /*bfa0*/  SEL R20, R11, R14, !P0 ;  /* 0x0000000e0b147207 */ /* 0x000fe40004000000 */
[----:B------:R-:W-:-:S07]  /*bfb0*/  SEL R11, R14, R11, !P0 ;  /* 0x0000000b0e0b7207 */ /* 0x000fce0004000000 */
.L_x_302:
[----:B------:R-:W-:Y:S05]  /*bfc0*/  BSYNC B1 ;  /* 0x0000000000017941 */ /* 0x000fea0003800000 */
.L_x_301:
[----:B------:R-:W-:-:S13]  /*bfd0*/  LOP3.LUT P0, RZ, R4, 0xff, RZ, 0xc0, !PT ;  /* 0x000000ff04ff7812 */ /* 0x000fda000780c0ff */
[----:B------:R-:W-:Y:S05]  /*bfe0*/  @P0 BRA `(.L_x_305) ;  /* 0xfffffff400380947 */ /* 0x000fea000383ffff */
[----:B------:R-:W-:Y:S05]  /*bff0*/  BSYNC B0 ;  /* 0x0000000000007941 */ /* 0x000fea0003800000 */
.L_x_294:
[----:B------:R-:W-:-:S03]  /*c000*/  UMOV UR8, 0xffffffff ;  /* 0xffffffff00087882 */ /* 0x000fc60000000000 */
[----:B------:R-:W-:Y:S05]  /*c010*/  BRA.DIV UR8, `(.L_x_306) ;  /* 0x0000000608387947 */ /* 0x000fea000b800000 */
[----:B------:R-:W-:-:S13]  /*c020*/  ELECT P6, URZ, PT ;  /* 0x00000000003f782f */ /* 0x000fda00038c0000 */
.L_x_321:
[----:B------:R-:W-:Y:S04]  /*c030*/  BSSY B0, `(.L_x_307) ;  /* 0x0000034000007945 */ /* 0x000fe80003800000 */
[----:B------:R-:W-:Y:S05]  /*c040*/  @!P6 BRA `(.L_x_308) ;  /* 0x0000000000c8e947 */ /* 0x000fea0003800000 */
[----:B------:R-:W-:-:S04]  /*c050*/  LOP3.LUT R19, R19, 0x2, RZ, 0xfc, !PT ;  /* 0x0000000213137812 */ /* 0x000fc800078efcff */
[----:B------:R-:W-:-:S13]  /*c060*/  ISETP.NE.AND P0, PT, R19, 0x3, PT ;  /* 0x000000031300780c */ /* 0x000fda0003f05270 */
[----:B------:R-:W-:Y:S05]  /*c070*/  @!P0 BRA `(.L_x_309) ;  /* 0x0000000000048947 */ /* 0x000fea0003800000 */
[----:B------:R-:W-:Y:S01]  /*c080*/  BPT.TRAP 0x1 ;  /* 0x000000040000795c */ /* 0x000fe20000300000 */
.L_x_309:
[----:B------:R-:W0:Y:S01]  /*c090*/  S2R R3, SR_CgaCtaId ;  /* 0x0000000000037919 */ /* 0x000e220000008800 */
[----:B------:R-:W-:-:S04]  /*c0a0*/  MOV R2, 0x400 ;  /* 0x0000040000027802 */ /* 0x000fc80000000f00 */
[----:B0-----:R-:W-:Y:S02]  /*c0b0*/  LEA R3, R3, R2, 0x18 ;  /* 0x0000000203037211 */ /* 0x001fe400078ec0ff */
[----:B------:R-:W-:-:S03]  /*c0c0*/  SHF.L.U32 R2, R0, 0x1f, RZ ;  /* 0x0000001f00027819 */ /* 0x000fc600000006ff */
[----:B------:R-:W-:-:S04]  /*c0d0*/  VIADD R3, R3, 0x28 ;  /* 0x0000002803037836 */ /* 0x000fc80000000000 */
[C---:B------:R-:W-:Y:S02]  /*c0e0*/  IMAD R7, R12.reuse, 0x8, R3 ;  /* 0x000000080c077824 */ /* 0x040fe400078e0203 */
[----:B------:R-:W-:Y:S02]  /*c0f0*/  VIADD R12, R12, 0x1 ;  /* 0x000000010c0c7836 */ /* 0x000fe40000000000 */
[----:B------:R-:W0:Y:S03]  /*c100*/  SYNCS.PHASECHK.TRANS64.TRYWAIT P0, [R7+URZ], R2 ;  /* 0x00000002070075a7 */ /* 0x000e26000800017f */
[----:B------:R-:W-:-:S04]  /*c110*/  ISETP.NE.AND P1, PT, R12, 0x5, PT ;  /* 0x000000050c00780c */ /* 0x000fc80003f25270 */
[----:B------:R-:W-:Y:S02]  /*c120*/  SEL R5, RZ, 0x1, P1 ;  /* 0x00000001ff057807 */ /* 0x000fe40000800000 */
[----:B------:R-:W-:Y:S02]  /*c130*/  SEL R12, R12, RZ, P1 ;  /* 0x000000ff0c0c7207 */ /* 0x000fe40000800000 */
[----:B------:R-:W-:-:S03]  /*c140*/  LOP3.LUT R5, R0, R5, RZ, 0x3c, !PT ;  /* 0x0000000500057212 */ /* 0x000fc600078e3cff */
[----:B------:R-:W-:Y:S01]  /*c150*/  IMAD R9, R12, 0x8, R3 ;  /* 0x000000080c097824 */ /* 0x000fe200078e0203 */
[----:B------:R-:W-:Y:S01]  /*c160*/  SHF.L.U32 R4, R5, 0x1f, RZ ;  /* 0x0000001f05047819 */ /* 0x000fe200000006ff */
[----:B0-----:R-:W-:Y:S06]  /*c170*/  @!P0 BRA `(.L_x_310) ;  /* 0x0000000400008947 */ /* 0x001fec0003800000 */
.L_x_322:
[----:B------:R-:W1:Y:S01]  /*c180*/  SYNCS.PHASECHK.TRANS64.TRYWAIT P0, [R9+URZ], R4 ;  /* 0x00000004090075a7 */ /* 0x000e62000800017f */
[----:B------:R-:W-:-:S04]  /*c190*/  IADD3 R0, R12, 0x1, RZ ;  /* 0x000000010c007810 */ /* 0x000fc80007ffe0ff */
[----:B------:R-:W-:-:S04]  /*c1a0*/  ISETP.NE.AND P1, PT, R0, 0x5, PT ;  /* 0x000000050000780c */ /* 0x000fc80003f25270 */
[----:B0-----:R-:W-:Y:S02]  /*c1b0*/  SEL R2, RZ, 0x1, P1 ;  /* 0x00000001ff027807 */ /* 0x001fe40000800000 */
[----:B------:R-:W-:Y:S02]  /*c1c0*/  SEL R0, R0, RZ, P1 ;  /* 0x000000ff00007207 */ /* 0x000fe40000800000 */
[----:B------:R-:W-:-:S03]  /*c1d0*/  LOP3.LUT R7, R5, R2, RZ, 0x3c, !PT ;  /* 0x0000000205077212 */ /* 0x000fc600078e3cff */
[----:B------:R-:W-:Y:S01]  /*c1e0*/  IMAD R6, R0, 0x8, R3 ;  /* 0x0000000800067824 */ /* 0x000fe200078e0203 */
[----:B------:R-:W-:Y:S01]  /*c1f0*/  SHF.L.U32 R5, R7, 0x1f, RZ ;  /* 0x0000001f07057819 */ /* 0x000fe200000006ff */
[----:B-1----:R-:W-:Y:S06]  /*c200*/  @!P0 BRA `(.L_x_311) ;  /* 0x0000000000f08947 */ /* 0x002fec0003800000 */
.L_x_323:
[----:B------:R-:W1:Y:S01]  /*c210*/  SYNCS.PHASECHK.TRANS64.TRYWAIT P0, [R6+URZ], R5 ;  /* 0x00000005060075a7 */ /* 0x000e62000800017f */
[----:B------:R-:W-:-:S05]  /*c220*/  VIADD R0, R0, 0x1 ;  /* 0x0000000100007836 */ /* 0x000fca0000000000 */
[----:B------:R-:W-:-:S04]  /*c230*/  ISETP.NE.AND P1, PT, R0, 0x5, PT ;  /* 0x000000050000780c */ /* 0x000fc80003f25270 */
[----:B------:R-:W-:Y:S02]  /*c240*/  SEL R2, RZ, 0x1, P1 ;  /* 0x00000001ff027807 */ /* 0x000fe40000800000 */
[----:B------:R-:W-:Y:S02]  /*c250*/  SEL R0, R0, RZ, P1 ;  /* 0x000000ff00007207 */ /* 0x000fe40000800000 */
[----:B------:R-:W-:-:S03]  /*c260*/  LOP3.LUT R7, R7, R2, RZ, 0x3c, !PT ;  /* 0x0000000207077212 */ /* 0x000fc600078e3cff */
[----:B0-----:R-:W-:Y:S01]  /*c270*/  IMAD R9, R0, 0x8, R3 ;  /* 0x0000000800097824 */ /* 0x001fe200078e0203 */
[----:B------:R-:W-:Y:S01]  /*c280*/  SHF.L.U32 R4, R7, 0x1f, RZ ;  /* 0x0000001f07047819 */ /* 0x000fe200000006ff */
[----:B-1----:R-:W-:Y:S06]  /*c290*/  @!P0 BRA `(.L_x_312) ;  /* 0x0000000000e08947 */ /* 0x002fec0003800000 */
.L_x_324:
[----:B------:R-:W1:Y:S01]  /*c2a0*/  SYNCS.PHASECHK.TRANS64.TRYWAIT P0, [R9+URZ], R4 ;  /* 0x00000004090075a7 */ /* 0x000e62000800017f */
[----:B------:R-:W-:-:S05]  /*c2b0*/  VIADD R0, R0, 0x1 ;  /* 0x0000000100007836 */ /* 0x000fca0000000000 */
[----:B------:R-:W-:-:S04]  /*c2c0*/  ISETP.NE.AND P1, PT, R0, 0x5, PT ;  /* 0x000000050000780c */ /* 0x000fc80003f25270 */
[----:B------:R-:W-:Y:S02]  /*c2d0*/  SEL R2, RZ, 0x1, P1 ;  /* 0x00000001ff027807 */ /* 0x000fe40000800000 */
[----:B------:R-:W-:Y:S02]  /*c2e0*/  SEL R0, R0, RZ, P1 ;  /* 0x000000ff00007207 */ /* 0x000fe40000800000 */
[----:B------:R-:W-:Y:S01]  /*c2f0*/  LOP3.LUT R2, R7, R2, RZ, 0x3c, !PT ;  /* 0x0000000207027212 */ /* 0x000fe200078e3cff */
[----:B-1----:R-:W-:Y:S06]  /*c300*/  @!P0 BRA `(.L_x_313) ;  /* 0x0000000000d88947 */ /* 0x002fec0003800000 */
.L_x_325:
[----:B------:R-:W-:Y:S01]  /*c310*/  IMAD R3, R0, 0x8, R3 ;  /* 0x0000000800037824 */ /* 0x000fe200078e0203 */
[----:B------:R-:W-:-:S07]  /*c320*/  SHF.L.U32 R0, R2, 0x1f, RZ ;  /* 0x0000001f02007819 */ /* 0x000fce00000006ff */
.L_x_314:
[----:B--2---:R2:W3:Y:S02]  /*c330*/  SYNCS.PHASECHK.TRANS64.TRYWAIT P0, [R3+URZ], R0 ;  /* 0x00000000030075a7 */ /* 0x0044e4000800017f */
[----:B---3--:R-:W-:Y:S05]  /*c340*/  @!P0 NANOSLEEP.SYNCS 0x989680 ;  /* 0x009896800000895d */ /* 0x008fea0003900000 */
[----:B------:R-:W3:Y:S02]  /*c350*/  @!P0 SYNCS.PHASECHK.TRANS64 P0, [R3+URZ], R0 ;  /* 0x00000000030085a7 */ /* 0x000ee4000800007f */
[----:B---3--:R-:W-:Y:S05]  /*c360*/  @!P0 BRA `(.L_x_314) ;  /* 0xfffffffc00f08947 */ /* 0x008fea000383ffff */
.L_x_308:
[----:B------:R-:W-:Y:S05]  /*c370*/  BSYNC B0 ;  /* 0x0000000000007941 */ /* 0x000fea0003800000 */
.L_x_307:
[----:B------:R-:W-:Y:S05]  /*c380*/  EXIT ;  /* 0x000000000000794d */ /* 0x000fea0003800000 */
.L_x_21:
[----:B----4-:R4:W0:Y:S02]  /*c390*/  SYNCS.PHASECHK.TRANS64.TRYWAIT P1, [R3+URZ], R0 ;  /* 0x00000000030075a7 */ /* 0x010824000802017f */
[----:B0-----:R-:W-:Y:S05]  /*c3a0*/  @!P1 NANOSLEEP.SYNCS 0x989680 ;  /* 0x009896800000995d */ /* 0x001fea0003900000 */
[----:B------:R-:W0:Y:S02]  /*c3b0*/  @!P1 SYNCS.PHASECHK.TRANS64 P1, [R3+URZ], R0 ;  /* 0x00000000030095a7 */ /* 0x000e24000802007f */
[----:B0-----:R-:W-:Y:S05]  /*c3c0*/  @!P1 BRA `(.L_x_21) ;  /* 0xfffffffc00f09947 */ /* 0x001fea000383ffff */
[----:B------:R-:W-:Y:S05]  /*c3d0*/  BRA `(.L_x_20) ;  /* 0xffffff5000587947 */ /* 0x000fea000383ffff */
.L_x_26:
[----:B-1----:R1:W3:Y:S02]  /*c3e0*/  SYNCS.PHASECHK.TRANS64.TRYWAIT P1, [R5+URZ], R4 ;  /* 0x00000004050075a7 */ /* 0x0022e4000802017f */
[----:B---3--:R-:W-:Y:S05]  /*c3f0*/  @!P1 NANOSLEEP.SYNCS 0x989680 ;  /* 0x009896800000995d */ /* 0x008fea0003900000 */
[----:B------:R-:W3:Y:S02]  /*c400*/  @!P1 SYNCS.PHASECHK.TRANS64 P1, [R5+URZ], R4 ;  /* 0x00000004050095a7 */ /* 0x000ee4000802007f */
[----:B---3--:R-:W-:Y:S05]  /*c410*/  @!P1 BRA `(.L_x_26) ;  /* 0xfffffffc00f09947 */ /* 0x008fea000383ffff */
[----:B------:R-:W-:Y:S05]  /*c420*/  BRA `(.L_x_25) ;  /* 0xffffff5400387947 */ /* 0x000fea000383ffff */
.L_x_295:
[----:B------:R-:W-:Y:S01]  /*c430*/  BSSY B1, `(.L_x_315) ;  /* 0x0000006000017945 */ /* 0x000fe20003800000 */
[----:B------:R-:W-:-:S07]  /*c440*/  IMAD.MOV.U32 R15, RZ, RZ, -0x1 ;  /* 0xffffffffff0f7424 */ /* 0x000fce00078e00ff */
[----:B------:R-:W-:Y:S05]  /*c450*/  WARPSYNC.COLLECTIVE R15, `(.L_x_316) ;  /* 0x000000000f0c7348 */ /* 0x000fea0003c00000 */
[----:B------:R-:W-:Y:S02]  /*c460*/  ELECT P6, UR62, PT ;  /* 0x00000000003e782f */ /* 0x000fe400038c0000 */
[----:B------:R-:W-:Y:S01]  /*c470*/  MOV R14, UR62 ;  /* 0x0000003e000e7c02 */ /* 0x000fe20008000f00 */
[----:B------:R-:W-:Y:S10]  /*c480*/  ENDCOLLECTIVE ;  /* 0x000000000000791b */ /* 0x000ff40003800000 */
.L_x_316:
[----:B------:R-:W-:Y:S05]  /*c490*/  BSYNC B1 ;  /* 0x0000000000017941 */ /* 0x000fea0003800000 */
.L_x_315:
[----:B------:R-:W-:Y:S05]  /*c4a0*/  BRA `(.L_x_317) ;  /* 0xfffffff000147947 */ /* 0x000fea000383ffff */
.L_x_298:
[----:B0-----:R0:W1:Y:S02]  /*c4b0*/  SYNCS.PHASECHK.TRANS64.TRYWAIT P0, [R14+URZ+0x28], R7 ;  /* 0x000028070e0075a7 */ /* 0x001064000800017f */
[----:B-1----:R-:W-:Y:S05]  /*c4c0*/  @!P0 NANOSLEEP.SYNCS 0x989680 ;  /* 0x009896800000895d */ /* 0x002fea0003900000 */
[----:B------:R-:W1:Y:S02]  /*c4d0*/  @!P0 SYNCS.PHASECHK.TRANS64 P0, [R14+URZ+0x28], R7 ;  /* 0x000028070e0085a7 */ /* 0x000e64000800007f */
[----:B-1----:R-:W-:Y:S05]  /*c4e0*/  @!P0 BRA `(.L_x_298) ;  /* 0xfffffffc00f08947 */ /* 0x002fea000383ffff */
[----:B------:R-:W-:Y:S05]  /*c4f0*/  BRA `(.L_x_318) ;  /* 0xfffffff000507947 */ /* 0x000fea000383ffff */
.L_x_306:
[----:B------:R-:W-:Y:S01]  /*c500*/  BSSY B0, `(.L_x_319) ;  /* 0x0000006000007945 */ /* 0x000fe20003800000 */
[----:B------:R-:W-:-:S07]  /*c510*/  IMAD.MOV.U32 R15, RZ, RZ, -0x1 ;  /* 0xffffffffff0f7424 */ /* 0x000fce00078e00ff */
[----:B------:R-:W-:Y:S05]  /*c520*/  WARPSYNC.COLLECTIVE R15, `(.L_x_320) ;  /* 0x000000000f0c7348 */ /* 0x000fea0003c00000 */
[----:B------:R-:W-:Y:S02]  /*c530*/  ELECT P6, UR62, PT ;  /* 0x00000000003e782f */ /* 0x000fe400038c0000 */
[----:B------:R-:W-:Y:S01]  /*c540*/  MOV R14, UR62 ;  /* 0x0000003e000e7c02 */ /* 0x000fe20008000f00 */
[----:B------:R-:W-:Y:S10]  /*c550*/  ENDCOLLECTIVE ;  /* 0x000000000000791b */ /* 0x000ff40003800000 */
.L_x_320:
[----:B------:R-:W-:Y:S05]  /*c560*/  BSYNC B0 ;  /* 0x0000000000007941 */ /* 0x000fea0003800000 */
.L_x_319:
[----:B------:R-:W-:Y:S05]  /*c570*/  BRA `(.L_x_321) ;  /* 0xfffffff800ac7947 */ /* 0x000fea000383ffff */
.L_x_310:
[----:B0-----:R0:W1:Y:S02]  /*c580*/  SYNCS.PHASECHK.TRANS64.TRYWAIT P0, [R7+URZ], R2 ;  /* 0x00000002070075a7 */ /* 0x001064000800017f */
[----:B-1----:R-:W-:Y:S05]  /*c590*/  @!P0 NANOSLEEP.SYNCS 0x989680 ;  /* 0x009896800000895d */ /* 0x002fea0003900000 */
[----:B------:R-:W1:Y:S02]  /*c5a0*/  @!P0 SYNCS.PHASECHK.TRANS64 P0, [R7+URZ], R2 ;  /* 0x00000002070085a7 */ /* 0x000e64000800007f */
[----:B-1----:R-:W-:Y:S05]  /*c5b0*/  @!P0 BRA `(.L_x_310) ;  /* 0xfffffffc00f08947 */ /* 0x002fea000383ffff */
[----:B------:R-:W-:Y:S05]  /*c5c0*/  BRA `(.L_x_322) ;  /* 0xfffffff800ec7947 */ /* 0x000fea000383ffff */
.L_x_311:
[----:B0-----:R0:W1:Y:S02]  /*c5d0*/  SYNCS.PHASECHK.TRANS64.TRYWAIT P0, [R9+URZ], R4 ;  /* 0x00000004090075a7 */ /* 0x001064000800017f */
[----:B-1----:R-:W-:Y:S05]  /*c5e0*/  @!P0 NANOSLEEP.SYNCS 0x989680 ;  /* 0x009896800000895d */ /* 0x002fea0003900000 */
[----:B------:R-:W1:Y:S02]  /*c5f0*/  @!P0 SYNCS.PHASECHK.TRANS64 P0, [R9+URZ], R4 ;  /* 0x00000004090085a7 */ /* 0x000e64000800007f */
[----:B-1----:R-:W-:Y:S05]  /*c600*/  @!P0 BRA `(.L_x_311) ;  /* 0xfffffffc00f08947 */ /* 0x002fea000383ffff */
[----:B------:R-:W-:Y:S05]  /*c610*/  BRA `(.L_x_323) ;  /* 0xfffffff800fc7947 */ /* 0x000fea000383ffff */
.L_x_312:
[----:B0-----:R0:W1:Y:S02]  /*c620*/  SYNCS.PHASECHK.TRANS64.TRYWAIT P0, [R6+URZ], R5 ;  /* 0x00000005060075a7 */ /* 0x001064000800017f */
[----:B-1----:R-:W-:Y:S05]  /*c630*/  @!P0 NANOSLEEP.SYNCS 0x989680 ;  /* 0x009896800000895d */ /* 0x002fea0003900000 */
[----:B------:R-:W1:Y:S02]  /*c640*/  @!P0 SYNCS.PHASECHK.TRANS64 P0, [R6+URZ], R5 ;  /* 0x00000005060085a7 */ /* 0x000e64000800007f */
[----:B-1----:R-:W-:Y:S05]  /*c650*/  @!P0 BRA `(.L_x_312) ;  /* 0xfffffffc00f08947 */ /* 0x002fea000383ffff */
[----:B------:R-:W-:Y:S05]  /*c660*/  BRA `(.L_x_324) ;  /* 0xfffffffc000c7947 */ /* 0x000fea000383ffff */
.L_x_313:
[----:B-1----:R1:W2:Y:S02]  /*c670*/  SYNCS.PHASECHK.TRANS64.TRYWAIT P0, [R9+URZ], R4 ;  /* 0x00000004090075a7 */ /* 0x0022a4000800017f */
[----:B--2---:R-:W-:Y:S05]  /*c680*/  @!P0 NANOSLEEP.SYNCS 0x989680 ;  /* 0x009896800000895d */ /* 0x004fea0003900000 */
[----:B------:R-:W2:Y:S02]  /*c690*/  @!P0 SYNCS.PHASECHK.TRANS64 P0, [R9+URZ], R4 ;  /* 0x00000004090085a7 */ /* 0x000ea4000800007f */
[----:B--2---:R-:W-:Y:S05]  /*c6a0*/  @!P0 BRA `(.L_x_313) ;  /* 0xfffffffc00f08947 */ /* 0x004fea000383ffff */
[----:B------:R-:W-:Y:S05]  /*c6b0*/  BRA `(.L_x_325) ;  /* 0xfffffffc00147947 */ /* 0x000fea000383ffff */
.L_x_326:
[----:B------:R-:W-:-:S00]  /*c6c0*/  BRA `(.L_x_326) ;  /* 0xfffffffc00fc7947 */ /* 0x000fc0000383ffff */
[----:B------:R-:W-:-:S00]  /*c6d0*/  NOP ;  /* 0x0000000000007918 */ /* 0x000fc00000000000 */
        /* <DEDUP_REMOVED lines=10> */
.L_x_327:


//--------------------- .nv.global.init           --------------------------
	.section	.nv.global.init,"aw",@progbits
.nv.global.init:
	.type		$str$22,@object
	.size		$str$22,($str$23 - $str$22)
$str$22:
        /*0000*/ 	.byte	0x6b, 0x5f, 0x74, 0x69, 0x6c, 0x65, 0x5f, 0x63, 0x6f, 0x75, 0x6e, 0x74, 0x20, 0x3e, 0x3d, 0x20
        /*0010*/ 	.byte	0x31, 0x00
	.type		$str$23,@object
	.size		$str$23,(__unnamed_1 - $str$23)
$str$23:
        /*0012*/ 	.byte	0x2f, 0x74, 0x6d, 0x70, 0x2f, 0x63, 0x75, 0x74, 0x6c, 0x61, 0x73, 0x73, 0x5f, 0x73, 0x77, 0x65
        /*0022*/ 	.byte	0x65, 0x70, 0x5f, 0x73, 0x72, 0x63, 0x2f, 0x69, 0x6e, 0x63, 0x6c, 0x75, 0x64, 0x65, 0x2f, 0x63
        /*0032*/ 	.byte	0x75, 0x74, 0x6c, 0x61, 0x73, 0x73, 0x2f, 0x67, 0x65, 0x6d, 0x6d, 0x2f, 0x63, 0x6f, 0x6c, 0x6c
        /*0042*/ 	.byte	0x65, 0x63, 0x74, 0x69, 0x76, 0x65, 0x2f, 0x73, 0x6d, 0x39, 0x30, 0x5f, 0x6d, 0x6d, 0x61, 0x5f
        /*0052*/ 	.byte	0x74, 0x6d, 0x61, 0x5f, 0x67, 0x6d, 0x6d, 0x61, 0x5f, 0x73, 0x73, 0x5f, 0x77, 0x61, 0x72, 0x70
        /*0062*/ 	.byte	0x73, 0x70, 0x65, 0x63, 0x69, 0x61, 0x6c, 0x69, 0x7a, 0x65, 0x64, 0x2e, 0x68, 0x70, 0x70, 0x00
	.type		__unnamed_1,@object
	.size		__unnamed_1,(.L_0 - __unnamed_1)
__unnamed_1:
        /*0072*/ 	.byte	0x76, 0x6f, 0x69, 0x64, 0x20, 0x63, 0x75, 0x74, 0x6c, 0x61, 0x73, 0x73, 0x3a, 0x3a, 0x67, 0x65
        /* <DEDUP_REMOVED lines=181> */
        /*0bd2*/ 	.byte	0x00
.L_0:


//--------------------- .nv.shared._ZN7cutlass13device_kernelINS_4gemm6kernel13GemmUniversalIN4cute5tupleIJiiiiEEENS1_10collective13CollectiveMmaINS1_34MainloopSm90TmaGmmaWarpSpecializedILi5ENS5_IJNS4_1CILi2EEESB_NSA_ILi1EEEEEENS1_35KernelTmaWarpSpecializedCooperativeEEENS5_IJNSA_ILi256EEENSA_ILi128EEENSA_ILi32EEEEEENS_6half_tENS5_IJlSC_lEEESK_SL_NS4_8TiledMMAINS4_8MMA_AtomIJNS4_4SM904GMMA26MMA_64x128x16_F32F16F16_SSILNSP_5MajorE0ELSR_0ELNSP_7ScaleInE1ELSS_1EEEEEENS4_6LayoutINS5_IJSB_SC_SC_EEENS5_IJSC_NSA_ILi0EEESX_EEEEENS5_IJNS4_10UnderscoreES10_S10_EEEEENS4_23SM90_TMA_LOAD_MULTICASTENS4_14ComposedLayoutINS4_7SwizzleILi2ELi4ELi3EEENS4_18smem_ptr_flag_bitsILi16EEENSV_INS5_IJNSA_ILi8EEESI_EEENS5_IJSI_SC_EEEEEEEvNS4_8identityES13_S1D_vS1E_EENS_8epilogue10collective6detail29Sm90TmaWarpSpecializedAdapterINS1H_15DefaultEpilogueISK_SL_SL_NS1G_6thread17LinearCombinationISK_Li1EffLNS1L_9ScaleType4KindE0ELNS_15FloatRoundStyleE2ESK_EENS1_15EpilogueDefaultEEEEEvvEEEEvNT_6ParamsE --------------------------
	.section	.nv.shared._ZN7cutlass13device_kernelINS_4gemm6kernel13GemmUniversalIN4cute5tupleIJiiiiEEENS1_10collective13CollectiveMmaINS1_34MainloopSm90TmaGmmaWarpSpecializedILi5ENS5_IJNS4_1CILi2EEESB_NSA_ILi1EEEEEENS1_35KernelTmaWarpSpecializedCooperativeEEENS5_IJNSA_ILi256EEENSA_ILi128EEENSA_ILi32EEEEEENS_6half_tENS5_IJlSC_lEEESK_SL_NS4_8TiledMMAINS4_8MMA_AtomIJNS4_4SM904GMMA26MMA_64x128x16_F32F16F16_SSILNSP_5MajorE0ELSR_0ELNSP_7ScaleInE1ELSS_1EEEEEENS4_6LayoutINS5_IJSB_SC_SC_EEENS5_IJSC_NSA_ILi0EEESX_EEEEENS5_IJNS4_10UnderscoreES10_S10_EEEEENS4_23SM90_TMA_LOAD_MULTICASTENS4_14ComposedLayoutINS4_7SwizzleILi2ELi4ELi3EEENS4_18smem_ptr_flag_bitsILi16EEENSV_INS5_IJNSA_ILi8EEESI_EEENS5_IJSI_SC_EEEEEEEvNS4_8identityES13_S1D_vS1E_EENS_8epilogue10collective6detail29Sm90TmaWarpSpecializedAdapterINS1H_15DefaultEpilogueISK_SL_SL_NS1G_6thread17LinearCombinationISK_Li1EffLNS1L_9ScaleType4KindE0ELNS_15FloatRoundStyleE2ESK_EENS1_15EpilogueDefaultEEEEEvvEEEEvNT_6ParamsE,"aw",@nobits
	.sectionflags	@""
	.align	16
	.zero		1024


//--------------------- .nv.shared.reserved.0     --------------------------
	.section	.nv.shared.reserved.0,"aw",@nobits
	.weak		__nv_reservedSMEM_offset_0_alias
	.size		__nv_reservedSMEM_offset_0_alias, 0, 0
	.other		__nv_reservedSMEM_offset_0_alias,@"STO_CUDA_RESERVED_SHARED STV_DEFAULT"
__nv_reservedSMEM_offset_0_alias:
	.zero		0


//--------------------- .nv.global                --------------------------
	.section	.nv.global,"aw",@nobits
.nv.global:
	.type		_ZN39_INTERNAL_7d4f7bdf_4_k_cu_2adfb7d6_39084cute1_E,@object
	.size		_ZN39_INTERNAL_7d4f7bdf_4_k_cu_2adfb7d6_39084cute1_E,(_ZN39_INTERNAL_7d4f7bdf_4_k_cu_2adfb7d6_39084cuda3std3__45__cpo6cbeginE - _ZN39_INTERNAL_7d4f7bdf_4_k_cu_2adfb7d6_39084cute1_E)
_ZN39_INTERNAL_7d4f7bdf_4_k_cu_2adfb7d6_39084cute1_E:
	.zero		1
	.type		_ZN39_INTERNAL_7d4f7bdf_4_k_cu_2adfb7d6_39084cuda3std3__45__cpo6cbeginE,@object
	.size		_ZN39_INTERNAL_7d4f7bdf_4_k_cu_2adfb7d6_39084cuda3std3__45__cpo6cbeginE,(_ZN39_INTERNAL_7d4f7bdf_4_k_cu_2adfb7d6_39084cuda3std3__48in_placeE - _ZN39_INTERNAL_7d4f7bdf_4_k_cu_2adfb7d6_39084cuda3std3__45__cpo6cbeginE)
_ZN39_INTERNAL_7d4f7bdf_4_k_cu_2adfb7d6_39084cuda3std3__45__cpo6cbeginE:
	.zero		1
	.type		_ZN39_INTERNAL_7d4f7bdf_4_k_cu_2adfb7d6_39084cuda3std3__48in_placeE,@object
	.size		_ZN39_INTERNAL_7d4f7bdf_4_k_cu_2adfb7d6_39084cuda3std3__48in_placeE,(_ZN39_INTERNAL_7d4f7bdf_4_k_cu_2adfb7d6_39084cuda3std6ranges3__45__cpo9iter_moveE - _ZN39_INTERNAL_7d4f7bdf_4_k_cu_2adfb7d6_39084cuda3std3__48in_placeE)
_ZN39_INTERNAL_7d4f7bdf_4_k_cu_2adfb7d6_39084cuda3std3__48in_placeE:
	.zero		1
	.type		_ZN39_INTERNAL_7d4f7bdf_4_k_cu_2adfb7d6_39084cuda3std6ranges3__45__cpo9iter_moveE,@object
	.size		_ZN39_INTERNAL_7d4f7bdf_4_k_cu_2adfb7d6_39084cuda3std6ranges3__45__cpo9iter_moveE,(_ZN39_INTERNAL_7d4f7bdf_4_k_cu_2adfb7d6_39084cuda3std3__45__cpo5beginE - _ZN39_INTERNAL_7d4f7bdf_4_k_cu_2adfb7d6_39084cuda3std6ranges3__45__cpo9iter_moveE)
_ZN39_INTERNAL_7d4f7bdf_4_k_cu_2adfb7d6_39084cuda3std6ranges3__45__cpo9iter_moveE:
	.zero		1
	.type		_ZN39_INTERNAL_7d4f7bdf_4_k_cu_2adfb7d6_39084cuda3std3__45__cpo5beginE,@object
	.size		_ZN39_INTERNAL_7d4f7bdf_4_k_cu_2adfb7d6_39084cuda3std3__45__cpo5beginE,(_ZN39_INTERNAL_7d4f7bdf_4_k_cu_2adfb7d6_39084cuda3std3__441_GLOBAL__N__7d4f7bdf_4_k_cu_2adfb7d6_39086ignoreE - _ZN39_INTERNAL_7d4f7bdf_4_k_cu_2adfb7d6_39084cuda3std3__45__cpo5beginE)
_ZN39_INTERNAL_7d4f7bdf_4_k_cu_2adfb7d6_39084cuda3std3__45__cpo5beginE:
	.zero		1
	.type		_ZN39_INTERNAL_7d4f7bdf_4_k_cu_2adfb7d6_39084cuda3std3__441_GLOBAL__N__7d4f7bdf_4_k_cu_2adfb7d6_39086ignoreE,@object
	.size		_ZN39_INTERNAL_7d4f7bdf_4_k_cu_2adfb7d6_39084cuda3std3__441_GLOBAL__N__7d4f7bdf_4_k_cu_2adfb7d6_39086ignoreE,(_ZN39_INTERNAL_7d4f7bdf_4_k_cu_2adfb7d6_39084cute7productE - _ZN39_INTERNAL_7d4f7bdf_4_k_cu_2adfb7d6_39084cuda3std3__441_GLOBAL__N__7d4f7bdf_4_k_cu_2adfb7d6_39086ignoreE)
_ZN39_INTERNAL_7d4f7bdf_4_k_cu_2adfb7d6_39084cuda3std3__441_GLOBAL__N__7d4f7bdf_4_k_cu_2adfb7d6_39086ignoreE:
	.zero		1
	.type		_ZN39_INTERNAL_7d4f7bdf_4_k_cu_2adfb7d6_39084cute7productE,@object
	.size		_ZN39_INTERNAL_7d4f7bdf_4_k_cu_2adfb7d6_39084cute7productE,(_ZN39_INTERNAL_7d4f7bdf_4_k_cu_2adfb7d6_39084cuda3std3__45__cpo3endE - _ZN39_INTERNAL_7d4f7bdf_4_k_cu_2adfb7d6_39084cute7productE)
_ZN39_INTERNAL_7d4f7bdf_4_k_cu_2adfb7d6_39084cute7productE:
	.zero		1
	.type		_ZN39_INTERNAL_7d4f7bdf_4_k_cu_2adfb7d6_39084cuda3std3__45__cpo3endE,@object
	.size		_ZN39_INTERNAL_7d4f7bdf_4_k_cu_2adfb7d6_39084cuda3std3__45__cpo3endE,(_ZN39_INTERNAL_7d4f7bdf_4_k_cu_2adfb7d6_39084cuda3std3__419piecewise_constructE - _ZN39_INTERNAL_7d4f7bdf_4_k_cu_2adfb7d6_39084cuda3std3__45__cpo3endE)
_ZN39_INTERNAL_7d4f7bdf_4_k_cu_2adfb7d6_39084cuda3std3__45__cpo3endE:
	.zero		1
	.type		_ZN39_INTERNAL_7d4f7bdf_4_k_cu_2adfb7d6_39084cuda3std3__419piecewise_constructE,@object
	.size		_ZN39_INTERNAL_7d4f7bdf_4_k_cu_2adfb7d6_39084cuda3std3__419piecewise_constructE,(_ZN39_INTERNAL_7d4f7bdf_4_k_cu_2adfb7d6_39084cuda3std3__45__cpo4cendE - _ZN39_INTERNAL_7d4f7bdf_4_k_cu_2adfb7d6_39084cuda3std3__419piecewise_constructE)
_ZN39_INTERNAL_7d4f7bdf_4_k_cu_2adfb7d6_39084cuda3std3__419piecewise_constructE:
	.zero		1
	.type		_ZN39_INTERNAL_7d4f7bdf_4_k_cu_2adfb7d6_39084cuda3std3__45__cpo4cendE,@object
	.size		_ZN39_INTERNAL_7d4f7bdf_4_k_cu_2adfb7d6_39084cuda3std3__45__cpo4cendE,(_ZN39_INTERNAL_7d4f7bdf_4_k_cu_2adfb7d6_39084cuda3std6ranges3__45__cpo4swapE - _ZN39_INTERNAL_7d4f7bdf_4_k_cu_2adfb7d6_39084cuda3std3__45__cpo4cendE)
_ZN39_INTERNAL_7d4f7bdf_4_k_cu_2adfb7d6_39084cuda3std3__45__cpo4cendE:
	.zero		1
	.type		_ZN39_INTERNAL_7d4f7bdf_4_k_cu_2adfb7d6_39084cuda3std6ranges3__45__cpo4swapE,@object
	.size		_ZN39_INTERNAL_7d4f7bdf_4_k_cu_2adfb7d6_39084cuda3std6ranges3__45__cpo4swapE,(.L_8 - _ZN39_INTERNAL_7d4f7bdf_4_k_cu_2adfb7d6_39084cuda3std6ranges3__45__cpo4swapE)
_ZN39_INTERNAL_7d4f7bdf_4_k_cu_2adfb7d6_39084cuda3std6ranges3__45__cpo4swapE:
	.zero		1
.L_8:


//--------------------- .nv.constant0._ZN7cutlass13device_kernelINS_4gemm6kernel13GemmUniversalIN4cute5tupleIJiiiiEEENS1_10collective13CollectiveMmaINS1_34MainloopSm90TmaGmmaWarpSpecializedILi5ENS5_IJNS4_1CILi2EEESB_NSA_ILi1EEEEEENS1_35KernelTmaWarpSpecializedCooperativeEEENS5_IJNSA_ILi256EEENSA_ILi128EEENSA_ILi32EEEEEENS_6half_tENS5_IJlSC_lEEESK_SL_NS4_8TiledMMAINS4_8MMA_AtomIJNS4_4SM904GMMA26MMA_64x128x16_F32F16F16_SSILNSP_5MajorE0ELSR_0ELNSP_7ScaleInE1ELSS_1EEEEEENS4_6LayoutINS5_IJSB_SC_SC_EEENS5_IJSC_NSA_ILi0EEESX_EEEEENS5_IJNS4_10UnderscoreES10_S10_EEEEENS4_23SM90_TMA_LOAD_MULTICASTENS4_14ComposedLayoutINS4_7SwizzleILi2ELi4ELi3EEENS4_18smem_ptr_flag_bitsILi16EEENSV_INS5_IJNSA_ILi8EEESI_EEENS5_IJSI_SC_EEEEEEEvNS4_8identityES13_S1D_vS1E_EENS_8epilogue10collective6detail29Sm90TmaWarpSpecializedAdapterINS1H_15DefaultEpilogueISK_SL_SL_NS1G_6thread17LinearCombinationISK_Li1EffLNS1L_9ScaleType4KindE0ELNS_15FloatRoundStyleE2ESK_EENS1_15EpilogueDefaultEEEEEvvEEEEvNT_6ParamsE --------------------------
	.section	.nv.constant0._ZN7cutlass13device_kernelINS_4gemm6kernel13GemmUniversalIN4cute5tupleIJiiiiEEENS1_10collective13CollectiveMmaINS1_34MainloopSm90TmaGmmaWarpSpecializedILi5ENS5_IJNS4_1CILi2EEESB_NSA_ILi1EEEEEENS1_35KernelTmaWarpSpecializedCooperativeEEENS5_IJNSA_ILi256EEENSA_ILi128EEENSA_ILi32EEEEEENS_6half_tENS5_IJlSC_lEEESK_SL_NS4_8TiledMMAINS4_8MMA_AtomIJNS4_4SM904GMMA26MMA_64x128x16_F32F16F16_SSILNSP_5MajorE0ELSR_0ELNSP_7ScaleInE1ELSS_1EEEEEENS4_6LayoutINS5_IJSB_SC_SC_EEENS5_IJSC_NSA_ILi0EEESX_EEEEENS5_IJNS4_10UnderscoreES10_S10_EEEEENS4_23SM90_TMA_LOAD_MULTICASTENS4_14ComposedLayoutINS4_7SwizzleILi2ELi4ELi3EEENS4_18smem_ptr_flag_bitsILi16EEENSV_INS5_IJNSA_ILi8EEESI_EEENS5_IJSI_SC_EEEEEEEvNS4_8identityES13_S1D_vS1E_EENS_8epilogue10collective6detail29Sm90TmaWarpSpecializedAdapterINS1H_15DefaultEpilogueISK_SL_SL_NS1G_6thread17LinearCombinationISK_Li1EffLNS1L_9ScaleType4KindE0ELNS_15FloatRoundStyleE2ESK_EENS1_15EpilogueDefaultEEEEEvvEEEEvNT_6ParamsE,"a",@progbits
	.sectionflags	@""
	.align	4
.nv.constant0._ZN7cutlass13device_kernelINS_4gemm6kernel13GemmUniversalIN4cute5tupleIJiiiiEEENS1_10collective13CollectiveMmaINS1_34MainloopSm90TmaGmmaWarpSpecializedILi5ENS5_IJNS4_1CILi2EEESB_NSA_ILi1EEEEEENS1_35KernelTmaWarpSpecializedCooperativeEEENS5_IJNSA_ILi256EEENSA_ILi128EEENSA_ILi32EEEEEENS_6half_tENS5_IJlSC_lEEESK_SL_NS4_8TiledMMAINS4_8MMA_AtomIJNS4_4SM904GMMA26MMA_64x128x16_F32F16F16_SSILNSP_5MajorE0ELSR_0ELNSP_7ScaleInE1ELSS_1EEEEEENS4_6LayoutINS5_IJSB_SC_SC_EEENS5_IJSC_NSA_ILi0EEESX_EEEEENS5_IJNS4_10UnderscoreES10_S10_EEEEENS4_23SM90_TMA_LOAD_MULTICASTENS4_14ComposedLayoutINS4_7SwizzleILi2ELi4ELi3EEENS4_18smem_ptr_flag_bitsILi16EEENSV_INS5_IJNSA_ILi8EEESI_EEENS5_IJSI_SC_EEEEEEEvNS4_8identityES13_S1D_vS1E_EENS_8epilogue10collective6detail29Sm90TmaWarpSpecializedAdapterINS1H_15DefaultEpilogueISK_SL_SL_NS1G_6thread17LinearCombinationISK_Li1EffLNS1L_9ScaleType4KindE0ELNS_15FloatRoundStyleE2ESK_EENS1_15EpilogueDefaultEEEEEvvEEEEvNT_6ParamsE:
	.zero		1664


//--------------------- SYMBOLS --------------------------

	.type		.nv.reservedSmem.offset0,@object
	.size		.nv.reservedSmem.offset0,0x4
	.type		__assertfail,@function
